//
// Generated by NVIDIA NVVM Compiler
//
// Compiler Build ID: CL-36424714
// Cuda compilation tools, release 13.0, V13.0.88
// Based on NVVM 20.0.0
//

.version 9.0
.target sm_100
.address_size 64

	// .globl	_Z2sqPhyyyPdS_
.extern .func  (.param .b64 func_retval0) malloc
(
	.param .b64 malloc_param_0
)
;
.extern .func __assertfail
(
	.param .b64 __assertfail_param_0,
	.param .b64 __assertfail_param_1,
	.param .b32 __assertfail_param_2,
	.param .b64 __assertfail_param_3,
	.param .b64 __assertfail_param_4
)
;
.global .align 4 .f32 llAllocCount;
.global .align 1 .b8 __unnamed_1[29] = {108, 108, 110, 111, 100, 101, 32, 42, 103, 101, 116, 78, 101, 119, 76, 76, 78, 111, 100, 101, 40, 118, 111, 105, 100, 32, 42, 41};
.global .align 1 .b8 $str[13] = {104, 101, 97, 100, 32, 33, 61, 32, 78, 85, 76, 76};
.global .align 1 .b8 $str$1[27] = {47, 116, 109, 112, 47, 115, 97, 115, 115, 95, 99, 117, 95, 99, 109, 97, 121, 111, 117, 99, 112, 47, 107, 46, 99, 117};

.visible .entry _Z2sqPhyyyPdS_(
	.param .u64 .ptr .align 1 _Z2sqPhyyyPdS__param_0,
	.param .u64 _Z2sqPhyyyPdS__param_1,
	.param .u64 _Z2sqPhyyyPdS__param_2,
	.param .u64 _Z2sqPhyyyPdS__param_3,
	.param .u64 .ptr .align 1 _Z2sqPhyyyPdS__param_4,
	.param .u64 .ptr .align 1 _Z2sqPhyyyPdS__param_5
)
{
	.local .align 16 .b8 	__local_depot0[4160];
	.reg .b64 	%SP;
	.reg .b64 	%SPL;
	.reg .pred 	%p<95>;
	.reg .b16 	%rs<39>;
	.reg .b32 	%r<314>;
	.reg .b64 	%rd<228>;
	.reg .b64 	%fd<124>;

	mov.u64 	%SPL, __local_depot0;
	cvta.local.u64 	%SP, %SPL;
	ld.param.u64 	%rd93, [_Z2sqPhyyyPdS__param_0];
	ld.param.u64 	%rd94, [_Z2sqPhyyyPdS__param_2];
	ld.param.u64 	%rd95, [_Z2sqPhyyyPdS__param_3];
	ld.param.u64 	%rd96, [_Z2sqPhyyyPdS__param_4];
	ld.param.u64 	%rd97, [_Z2sqPhyyyPdS__param_5];
	cvta.to.global.u64 	%rd1, %rd93;
	cvta.to.global.u64 	%rd98, %rd97;
	add.u64 	%rd2, %SPL, 0;
	add.u64 	%rd100, %SP, 160;
	add.u64 	%rd3, %SPL, 160;
	mov.u32 	%r90, %ctaid.x;
	cvt.u64.u32 	%rd101, %r90;
	add.s64 	%rd102, %rd98, %rd101;
	mov.b16 	%rs1, 0;
	st.global.u8 	[%rd102], %rs1;
	bar.sync 	0;
	mov.u32 	%r91, %ntid.x;
	mov.u32 	%r92, %tid.x;
	mad.lo.s32 	%r1, %r90, %r91, %r92;
	cvt.u32.u64 	%r2, %rd94;
	add.s32 	%r93, %r2, -1;
	mul.lo.s32 	%r94, %r93, %r2;
	shr.u32 	%r95, %r94, 31;
	add.s32 	%r96, %r94, %r95;
	shr.s32 	%r97, %r96, 1;
	setp.ge.s32 	%p1, %r1, %r97;
	@%p1 bra 	$L__BB0_124;
	cvt.u32.u64 	%r3, %rd95;
	add.s32 	%r4, %r1, %r3;
	setp.ge.s32 	%p2, %r1, %r4;
	@%p2 bra 	$L__BB0_22;
	cvt.s64.s32 	%rd103, %r1;
	add.s64 	%rd4, %rd1, %rd103;
	and.b32  	%r5, %r3, 3;
	setp.eq.s32 	%p3, %r5, 0;
	mov.u32 	%r272, %r1;
	@%p3 bra 	$L__BB0_8;
	mov.b32 	%r271, 0;
	mov.u32 	%r272, %r1;
$L__BB0_4:
	.pragma "nounroll";
	cvt.s64.s32 	%rd105, %r272;
	add.s64 	%rd106, %rd1, %rd105;
	ld.global.u8 	%rd104, [%rd106];
	setp.gt.u64 	%p4, %rd104, 58;
	@%p4 bra 	$L__BB0_7;
	cvt.u32.u64 	%r99, %rd104;
	mov.b64 	%rd107, 1;
	shl.b64 	%rd108, %rd107, %r99;
	and.b64  	%rd109, %rd108, 288356819988905984;
	setp.ne.s64 	%p5, %rd109, 0;
	@%p5 bra 	$L__BB0_6;
	bra.uni 	$L__BB0_7;
$L__BB0_6:
	mov.b16 	%rs2, 32;
	st.global.u8 	[%rd4], %rs2;
$L__BB0_7:
	add.s32 	%r272, %r272, 1;
	add.s32 	%r271, %r271, 1;
	setp.ne.s32 	%p6, %r271, %r5;
	@%p6 bra 	$L__BB0_4;
$L__BB0_8:
	add.s32 	%r100, %r3, -1;
	setp.lt.u32 	%p7, %r100, 3;
	@%p7 bra 	$L__BB0_22;
$L__BB0_9:
	cvt.s64.s32 	%rd111, %r272;
	add.s64 	%rd5, %rd1, %rd111;
	ld.global.u8 	%rd110, [%rd5];
	setp.gt.u64 	%p8, %rd110, 58;
	@%p8 bra 	$L__BB0_12;
	cvt.u32.u64 	%r101, %rd110;
	mov.b64 	%rd112, 1;
	shl.b64 	%rd113, %rd112, %r101;
	and.b64  	%rd114, %rd113, 288356819988905984;
	setp.ne.s64 	%p9, %rd114, 0;
	@%p9 bra 	$L__BB0_11;
	bra.uni 	$L__BB0_12;
$L__BB0_11:
	mov.b16 	%rs3, 32;
	st.global.u8 	[%rd4], %rs3;
$L__BB0_12:
	ld.global.u8 	%rd115, [%rd5+1];
	setp.gt.u64 	%p10, %rd115, 58;
	@%p10 bra 	$L__BB0_15;
	cvt.u32.u64 	%r102, %rd115;
	mov.b64 	%rd116, 1;
	shl.b64 	%rd117, %rd116, %r102;
	and.b64  	%rd118, %rd117, 288356819988905984;
	setp.ne.s64 	%p11, %rd118, 0;
	@%p11 bra 	$L__BB0_14;
	bra.uni 	$L__BB0_15;
$L__BB0_14:
	mov.b16 	%rs4, 32;
	st.global.u8 	[%rd4], %rs4;
$L__BB0_15:
	ld.global.u8 	%rd119, [%rd5+2];
	setp.gt.u64 	%p12, %rd119, 58;
	@%p12 bra 	$L__BB0_18;
	cvt.u32.u64 	%r103, %rd119;
	mov.b64 	%rd120, 1;
	shl.b64 	%rd121, %rd120, %r103;
	and.b64  	%rd122, %rd121, 288356819988905984;
	setp.ne.s64 	%p13, %rd122, 0;
	@%p13 bra 	$L__BB0_17;
	bra.uni 	$L__BB0_18;
$L__BB0_17:
	mov.b16 	%rs5, 32;
	st.global.u8 	[%rd4], %rs5;
$L__BB0_18:
	ld.global.u8 	%rd123, [%rd5+3];
	setp.gt.u64 	%p14, %rd123, 58;
	@%p14 bra 	$L__BB0_21;
	cvt.u32.u64 	%r104, %rd123;
	mov.b64 	%rd124, 1;
	shl.b64 	%rd125, %rd124, %r104;
	and.b64  	%rd126, %rd125, 288356819988905984;
	setp.ne.s64 	%p15, %rd126, 0;
	@%p15 bra 	$L__BB0_20;
	bra.uni 	$L__BB0_21;
$L__BB0_20:
	mov.b16 	%rs6, 32;
	st.global.u8 	[%rd4], %rs6;
$L__BB0_21:
	add.s32 	%r272, %r272, 4;
	setp.ne.s32 	%p16, %r272, %r4;
	@%p16 bra 	$L__BB0_9;
$L__BB0_22:
	bar.sync 	0;
	add.s64 	%rd6, %rd94, -2;
	add.s64 	%rd7, %rd94, -1;
	mov.b32 	%r280, 0;
	mov.u32 	%r275, %r280;
$L__BB0_23:
	mov.u32 	%r16, %r281;
	mov.u32 	%r15, %r282;
	add.s32 	%r278, %r275, 1;
	cvt.u64.u32 	%rd127, %r278;
	setp.lt.u64 	%p17, %rd7, %rd127;
	mov.u32 	%r283, %r275;
	@%p17 bra 	$L__BB0_27;
	mov.u32 	%r279, %r280;
$L__BB0_25:
	setp.eq.s32 	%p18, %r1, %r279;
	mov.u32 	%r280, %r1;
	mov.u32 	%r281, %r275;
	mov.u32 	%r282, %r278;
	mov.u32 	%r283, %r2;
	@%p18 bra 	$L__BB0_27;
	add.s32 	%r279, %r279, 1;
	add.s32 	%r278, %r278, 1;
	cvt.u64.u32 	%rd128, %r278;
	setp.ge.u64 	%p19, %rd7, %rd128;
	mov.u32 	%r280, %r279;
	mov.u32 	%r281, %r16;
	mov.u32 	%r282, %r15;
	mov.u32 	%r283, %r275;
	@%p19 bra 	$L__BB0_25;
$L__BB0_27:
	add.s32 	%r275, %r283, 1;
	cvt.u64.u32 	%rd129, %r275;
	setp.ge.u64 	%p20, %rd6, %rd129;
	@%p20 bra 	$L__BB0_23;
	bar.sync 	0;
	cvt.u64.u32 	%rd131, %r281;
	mul.lo.s64 	%rd8, %rd95, %rd131;
	cvt.u64.u32 	%rd132, %r282;
	mul.lo.s64 	%rd9, %rd95, %rd132;
	mov.b64 	%rd208, 0;
	st.local.v2.u64 	[%rd2], {%rd208, %rd208};
	st.local.v2.u64 	[%rd2+16], {%rd208, %rd208};
	st.local.v2.u64 	[%rd2+32], {%rd208, %rd208};
	st.local.v2.u64 	[%rd2+48], {%rd208, %rd208};
	st.local.v2.u64 	[%rd2+64], {%rd208, %rd208};
	st.local.v2.u64 	[%rd2+80], {%rd208, %rd208};
	st.local.v2.u64 	[%rd2+96], {%rd208, %rd208};
	st.local.v2.u64 	[%rd2+112], {%rd208, %rd208};
	st.local.v2.u64 	[%rd2+128], {%rd208, %rd208};
	st.local.v2.u64 	[%rd2+144], {%rd208, %rd208};
	setp.eq.s32 	%p21, %r3, 0;
	@%p21 bra 	$L__BB0_82;
	add.s64 	%rd10, %rd1, %rd8;
	add.s64 	%rd11, %rd93, %rd8;
	mov.b32 	%r285, 0;
	mov.b32 	%r298, -1;
$L__BB0_30:
	mov.u32 	%r27, %r298;
	cvt.u64.u32 	%rd133, %r285;
	add.s64 	%rd134, %rd10, %rd133;
	ld.global.u8 	%rs7, [%rd134];
	setp.eq.s16 	%p22, %rs7, 32;
	@%p22 bra 	$L__BB0_32;
	setp.eq.s32 	%p23, %r27, -1;
	selp.b32 	%r298, %r285, %r27, %p23;
	bra.uni 	$L__BB0_53;
$L__BB0_32:
	setp.eq.s32 	%p24, %r27, -1;
	mov.b32 	%r298, -1;
	@%p24 bra 	$L__BB0_53;
	cvt.s64.s32 	%rd12, %r27;
	sub.s32 	%r30, %r285, %r27;
	setp.eq.s32 	%p25, %r30, 0;
	mov.b64 	%rd204, 0;
	@%p25 bra 	$L__BB0_48;
	and.b32  	%r31, %r30, 15;
	sub.s32 	%r112, %r27, %r285;
	setp.gt.u32 	%p26, %r112, -16;
	mov.b32 	%r292, 0;
	mov.u32 	%r297, %r292;
	@%p26 bra 	$L__BB0_37;
	and.b32  	%r292, %r30, -16;
	mov.b32 	%r286, 0;
	mov.u32 	%r297, %r286;
$L__BB0_36:
	.pragma "nounroll";
	cvt.u64.u32 	%rd136, %r286;
	add.s64 	%rd137, %rd136, %rd12;
	add.s64 	%rd138, %rd10, %rd137;
	ld.global.u8 	%r114, [%rd138];
	add.s32 	%r115, %r297, %r114;
	ld.global.u8 	%r116, [%rd138+1];
	add.s32 	%r117, %r115, %r116;
	ld.global.u8 	%r118, [%rd138+2];
	add.s32 	%r119, %r117, %r118;
	ld.global.u8 	%r120, [%rd138+3];
	add.s32 	%r121, %r119, %r120;
	ld.global.u8 	%r122, [%rd138+4];
	add.s32 	%r123, %r121, %r122;
	ld.global.u8 	%r124, [%rd138+5];
	add.s32 	%r125, %r123, %r124;
	ld.global.u8 	%r126, [%rd138+6];
	add.s32 	%r127, %r125, %r126;
	ld.global.u8 	%r128, [%rd138+7];
	add.s32 	%r129, %r127, %r128;
	ld.global.u8 	%r130, [%rd138+8];
	add.s32 	%r131, %r129, %r130;
	ld.global.u8 	%r132, [%rd138+9];
	add.s32 	%r133, %r131, %r132;
	ld.global.u8 	%r134, [%rd138+10];
	add.s32 	%r135, %r133, %r134;
	ld.global.u8 	%r136, [%rd138+11];
	add.s32 	%r137, %r135, %r136;
	ld.global.u8 	%r138, [%rd138+12];
	add.s32 	%r139, %r137, %r138;
	ld.global.u8 	%r140, [%rd138+13];
	add.s32 	%r141, %r139, %r140;
	ld.global.u8 	%r142, [%rd138+14];
	add.s32 	%r143, %r141, %r142;
	ld.global.u8 	%r144, [%rd138+15];
	add.s32 	%r297, %r143, %r144;
	add.s32 	%r286, %r286, 16;
	setp.ne.s32 	%p27, %r286, %r292;
	@%p27 bra 	$L__BB0_36;
$L__BB0_37:
	setp.eq.s32 	%p28, %r31, 0;
	@%p28 bra 	$L__BB0_47;
	and.b32  	%r40, %r30, 7;
	setp.lt.u32 	%p29, %r31, 8;
	@%p29 bra 	$L__BB0_40;
	cvt.u64.u32 	%rd139, %r292;
	add.s64 	%rd140, %rd139, %rd12;
	add.s64 	%rd141, %rd10, %rd140;
	ld.global.u8 	%r146, [%rd141];
	add.s32 	%r147, %r297, %r146;
	ld.global.u8 	%r148, [%rd141+1];
	add.s32 	%r149, %r147, %r148;
	ld.global.u8 	%r150, [%rd141+2];
	add.s32 	%r151, %r149, %r150;
	ld.global.u8 	%r152, [%rd141+3];
	add.s32 	%r153, %r151, %r152;
	ld.global.u8 	%r154, [%rd141+4];
	add.s32 	%r155, %r153, %r154;
	ld.global.u8 	%r156, [%rd141+5];
	add.s32 	%r157, %r155, %r156;
	ld.global.u8 	%r158, [%rd141+6];
	add.s32 	%r159, %r157, %r158;
	ld.global.u8 	%r160, [%rd141+7];
	add.s32 	%r297, %r159, %r160;
	add.s32 	%r292, %r292, 8;
$L__BB0_40:
	setp.eq.s32 	%p30, %r40, 0;
	@%p30 bra 	$L__BB0_47;
	and.b32  	%r46, %r30, 3;
	setp.lt.u32 	%p31, %r40, 4;
	@%p31 bra 	$L__BB0_43;
	cvt.u64.u32 	%rd142, %r292;
	add.s64 	%rd143, %rd142, %rd12;
	add.s64 	%rd144, %rd10, %rd143;
	ld.global.u8 	%r162, [%rd144];
	add.s32 	%r163, %r297, %r162;
	ld.global.u8 	%r164, [%rd144+1];
	add.s32 	%r165, %r163, %r164;
	ld.global.u8 	%r166, [%rd144+2];
	add.s32 	%r167, %r165, %r166;
	ld.global.u8 	%r168, [%rd144+3];
	add.s32 	%r297, %r167, %r168;
	add.s32 	%r292, %r292, 4;
$L__BB0_43:
	setp.eq.s32 	%p32, %r46, 0;
	@%p32 bra 	$L__BB0_47;
	cvt.u64.u32 	%rd145, %r292;
	add.s64 	%rd146, %rd145, %rd12;
	add.s64 	%rd13, %rd10, %rd146;
	ld.global.u8 	%r169, [%rd13];
	add.s32 	%r297, %r297, %r169;
	setp.eq.s32 	%p33, %r46, 1;
	@%p33 bra 	$L__BB0_47;
	ld.global.u8 	%r170, [%rd13+1];
	add.s32 	%r297, %r297, %r170;
	setp.eq.s32 	%p34, %r46, 2;
	@%p34 bra 	$L__BB0_47;
	ld.global.u8 	%r171, [%rd13+2];
	add.s32 	%r297, %r297, %r171;
$L__BB0_47:
	mul.hi.u32 	%r172, %r297, -858993459;
	shr.u32 	%r173, %r172, 4;
	mul.lo.s32 	%r174, %r173, 20;
	sub.s32 	%r175, %r297, %r174;
	cvt.u64.u32 	%rd204, %r175;
$L__BB0_48:
	shl.b64 	%rd147, %rd204, 3;
	add.s64 	%rd16, %rd2, %rd147;
	ld.local.u64 	%rd17, [%rd16];
	setp.ne.s64 	%p35, %rd17, 0;
	@%p35 bra 	$L__BB0_52;
	add.s64 	%rd149, %rd11, %rd12;
	st.local.u64 	[%rd3], %rd149;
	mov.b16 	%rs10, 1;
	st.local.v2.u8 	[%rd3+8], {%rs10, %rs10};
	{ // callseq 0, 0
	.param .b64 param0;
	st.param.b64 	[param0], 16;
	.param .b64 retval0;
	call.uni (retval0), 
	malloc, 
	(
	param0
	);
	ld.param.b64 	%rd150, [retval0];
	} // callseq 0
	setp.ne.s64 	%p36, %rd150, 0;
	@%p36 bra 	$L__BB0_51;
	mov.u64 	%rd151, $str;
	cvta.global.u64 	%rd152, %rd151;
	mov.u64 	%rd153, $str$1;
	cvta.global.u64 	%rd154, %rd153;
	mov.u64 	%rd155, __unnamed_1;
	cvta.global.u64 	%rd156, %rd155;
	{ // callseq 1, 0
	.param .b64 param0;
	st.param.b64 	[param0], %rd152;
	.param .b64 param1;
	st.param.b64 	[param1], %rd154;
	.param .b32 param2;
	st.param.b32 	[param2], 46;
	.param .b64 param3;
	st.param.b64 	[param3], %rd156;
	.param .b64 param4;
	st.param.b64 	[param4], 1;
	call.uni 
	__assertfail, 
	(
	param0, 
	param1, 
	param2, 
	param3, 
	param4
	);
	} // callseq 1
$L__BB0_51:
	st.u64 	[%rd150], %rd100;
	mov.b64 	%rd158, 0;
	st.u64 	[%rd150+8], %rd158;
	st.local.u64 	[%rd16], %rd158;
	bra.uni 	$L__BB0_53;
$L__BB0_52:
	ld.u64 	%rd148, [%rd17];
	ld.u8 	%rs8, [%rd148+9];
	add.s16 	%rs9, %rs8, 1;
	st.u8 	[%rd148+9], %rs9;
$L__BB0_53:
	add.s32 	%r285, %r285, 1;
	setp.ne.s32 	%p37, %r285, %r3;
	@%p37 bra 	$L__BB0_30;
	add.s64 	%rd19, %rd1, %rd9;
	add.s64 	%rd20, %rd19, 7;
	mov.b32 	%r300, 0;
	mov.b32 	%r313, -1;
$L__BB0_55:
	mov.u32 	%r58, %r313;
	cvt.u64.u32 	%rd159, %r300;
	add.s64 	%rd160, %rd19, %rd159;
	ld.global.u8 	%rs11, [%rd160];
	setp.eq.s16 	%p38, %rs11, 32;
	@%p38 bra 	$L__BB0_57;
	setp.eq.s32 	%p39, %r58, -1;
	selp.b32 	%r313, %r300, %r58, %p39;
	bra.uni 	$L__BB0_80;
$L__BB0_57:
	setp.eq.s32 	%p40, %r58, -1;
	mov.b32 	%r313, -1;
	@%p40 bra 	$L__BB0_80;
	cvt.s64.s32 	%rd21, %r58;
	sub.s32 	%r61, %r300, %r58;
	setp.eq.s32 	%p41, %r61, 0;
	mov.b64 	%rd206, 0;
	@%p41 bra 	$L__BB0_73;
	and.b32  	%r62, %r61, 15;
	sub.s32 	%r183, %r58, %r300;
	setp.gt.u32 	%p42, %r183, -16;
	mov.b32 	%r307, 0;
	mov.u32 	%r312, %r307;
	@%p42 bra 	$L__BB0_62;
	and.b32  	%r307, %r61, -16;
	neg.s32 	%r301, %r307;
	add.s64 	%rd205, %rd20, %rd21;
	mov.b32 	%r312, 0;
$L__BB0_61:
	.pragma "nounroll";
	ld.global.u8 	%r185, [%rd205+-7];
	add.s32 	%r186, %r312, %r185;
	ld.global.u8 	%r187, [%rd205+-6];
	add.s32 	%r188, %r186, %r187;
	ld.global.u8 	%r189, [%rd205+-5];
	add.s32 	%r190, %r188, %r189;
	ld.global.u8 	%r191, [%rd205+-4];
	add.s32 	%r192, %r190, %r191;
	ld.global.u8 	%r193, [%rd205+-3];
	add.s32 	%r194, %r192, %r193;
	ld.global.u8 	%r195, [%rd205+-2];
	add.s32 	%r196, %r194, %r195;
	ld.global.u8 	%r197, [%rd205+-1];
	add.s32 	%r198, %r196, %r197;
	ld.global.u8 	%r199, [%rd205];
	add.s32 	%r200, %r198, %r199;
	ld.global.u8 	%r201, [%rd205+1];
	add.s32 	%r202, %r200, %r201;
	ld.global.u8 	%r203, [%rd205+2];
	add.s32 	%r204, %r202, %r203;
	ld.global.u8 	%r205, [%rd205+3];
	add.s32 	%r206, %r204, %r205;
	ld.global.u8 	%r207, [%rd205+4];
	add.s32 	%r208, %r206, %r207;
	ld.global.u8 	%r209, [%rd205+5];
	add.s32 	%r210, %r208, %r209;
	ld.global.u8 	%r211, [%rd205+6];
	add.s32 	%r212, %r210, %r211;
	ld.global.u8 	%r213, [%rd205+7];
	add.s32 	%r214, %r212, %r213;
	ld.global.u8 	%r215, [%rd205+8];
	add.s32 	%r312, %r214, %r215;
	add.s32 	%r301, %r301, 16;
	add.s64 	%rd205, %rd205, 16;
	setp.ne.s32 	%p43, %r301, 0;
	@%p43 bra 	$L__BB0_61;
$L__BB0_62:
	setp.eq.s32 	%p44, %r62, 0;
	@%p44 bra 	$L__BB0_72;
	and.b32  	%r72, %r61, 7;
	setp.lt.u32 	%p45, %r62, 8;
	@%p45 bra 	$L__BB0_65;
	cvt.u64.u32 	%rd162, %r307;
	add.s64 	%rd163, %rd162, %rd21;
	add.s64 	%rd164, %rd19, %rd163;
	ld.global.u8 	%r217, [%rd164];
	add.s32 	%r218, %r312, %r217;
	ld.global.u8 	%r219, [%rd164+1];
	add.s32 	%r220, %r218, %r219;
	ld.global.u8 	%r221, [%rd164+2];
	add.s32 	%r222, %r220, %r221;
	ld.global.u8 	%r223, [%rd164+3];
	add.s32 	%r224, %r222, %r223;
	ld.global.u8 	%r225, [%rd164+4];
	add.s32 	%r226, %r224, %r225;
	ld.global.u8 	%r227, [%rd164+5];
	add.s32 	%r228, %r226, %r227;
	ld.global.u8 	%r229, [%rd164+6];
	add.s32 	%r230, %r228, %r229;
	ld.global.u8 	%r231, [%rd164+7];
	add.s32 	%r312, %r230, %r231;
	add.s32 	%r307, %r307, 8;
$L__BB0_65:
	setp.eq.s32 	%p46, %r72, 0;
	@%p46 bra 	$L__BB0_72;
	and.b32  	%r78, %r61, 3;
	setp.lt.u32 	%p47, %r72, 4;
	@%p47 bra 	$L__BB0_68;
	cvt.u64.u32 	%rd165, %r307;
	add.s64 	%rd166, %rd165, %rd21;
	add.s64 	%rd167, %rd19, %rd166;
	ld.global.u8 	%r233, [%rd167];
	add.s32 	%r234, %r312, %r233;
	ld.global.u8 	%r235, [%rd167+1];
	add.s32 	%r236, %r234, %r235;
	ld.global.u8 	%r237, [%rd167+2];
	add.s32 	%r238, %r236, %r237;
	ld.global.u8 	%r239, [%rd167+3];
	add.s32 	%r312, %r238, %r239;
	add.s32 	%r307, %r307, 4;
$L__BB0_68:
	setp.eq.s32 	%p48, %r78, 0;
	@%p48 bra 	$L__BB0_72;
	cvt.u64.u32 	%rd168, %r307;
	add.s64 	%rd169, %rd168, %rd21;
	add.s64 	%rd25, %rd19, %rd169;
	ld.global.u8 	%r240, [%rd25];
	add.s32 	%r312, %r312, %r240;
	setp.eq.s32 	%p49, %r78, 1;
	@%p49 bra 	$L__BB0_72;
	ld.global.u8 	%r241, [%rd25+1];
	add.s32 	%r312, %r312, %r241;
	setp.eq.s32 	%p50, %r78, 2;
	@%p50 bra 	$L__BB0_72;
	ld.global.u8 	%r242, [%rd25+2];
	add.s32 	%r312, %r312, %r242;
$L__BB0_72:
	mul.hi.u32 	%r243, %r312, -858993459;
	shr.u32 	%r244, %r243, 4;
	mul.lo.s32 	%r245, %r244, 20;
	sub.s32 	%r246, %r312, %r245;
	cvt.u64.u32 	%rd206, %r246;
$L__BB0_73:
	shl.b64 	%rd170, %rd206, 3;
	add.s64 	%rd28, %rd2, %rd170;
	ld.local.u64 	%rd29, [%rd28];
	setp.ne.s64 	%p51, %rd29, 0;
	@%p51 bra 	$L__BB0_77;
	add.s64 	%rd171, %rd11, %rd21;
	st.local.u64 	[%rd3], %rd171;
	mov.b16 	%rs17, 1;
	mov.b16 	%rs18, 2;
	st.local.v2.u8 	[%rd3+8], {%rs18, %rs17};
	{ // callseq 2, 0
	.param .b64 param0;
	st.param.b64 	[param0], 16;
	.param .b64 retval0;
	call.uni (retval0), 
	malloc, 
	(
	param0
	);
	ld.param.b64 	%rd172, [retval0];
	} // callseq 2
	setp.ne.s64 	%p53, %rd172, 0;
	@%p53 bra 	$L__BB0_76;
	mov.u64 	%rd173, $str;
	cvta.global.u64 	%rd174, %rd173;
	mov.u64 	%rd175, $str$1;
	cvta.global.u64 	%rd176, %rd175;
	mov.u64 	%rd177, __unnamed_1;
	cvta.global.u64 	%rd178, %rd177;
	{ // callseq 3, 0
	.param .b64 param0;
	st.param.b64 	[param0], %rd174;
	.param .b64 param1;
	st.param.b64 	[param1], %rd176;
	.param .b32 param2;
	st.param.b32 	[param2], 46;
	.param .b64 param3;
	st.param.b64 	[param3], %rd178;
	.param .b64 param4;
	st.param.b64 	[param4], 1;
	call.uni 
	__assertfail, 
	(
	param0, 
	param1, 
	param2, 
	param3, 
	param4
	);
	} // callseq 3
$L__BB0_76:
	st.u64 	[%rd172], %rd100;
	mov.b64 	%rd180, 0;
	st.u64 	[%rd172+8], %rd180;
	st.local.u64 	[%rd28], %rd180;
	bra.uni 	$L__BB0_80;
$L__BB0_77:
	ld.u64 	%rd31, [%rd29];
	ld.u8 	%rs12, [%rd31+8];
	setp.eq.s16 	%p52, %rs12, 2;
	@%p52 bra 	$L__BB0_79;
	ld.u8 	%rs13, [%rd31+9];
	add.s16 	%rs14, %rs13, -1;
	st.u8 	[%rd31+9], %rs14;
	bra.uni 	$L__BB0_80;
$L__BB0_79:
	ld.u8 	%rs15, [%rd31+9];
	add.s16 	%rs16, %rs15, 1;
	st.u8 	[%rd31+9], %rs16;
$L__BB0_80:
	add.s32 	%r300, %r300, 1;
	setp.ne.s32 	%p54, %r300, %r3;
	@%p54 bra 	$L__BB0_55;
	ld.local.u64 	%rd208, [%rd2];
$L__BB0_82:
	setp.eq.s64 	%p55, %rd208, 0;
	mov.f64 	%fd87, 0d0000000000000000;
	@%p55 bra 	$L__BB0_85;
	mov.f64 	%fd87, 0d0000000000000000;
$L__BB0_84:
	ld.u64 	%rd181, [%rd208];
	ld.u8 	%rs19, [%rd181+9];
	mul.wide.u16 	%r250, %rs19, %rs19;
	cvt.rn.f64.u32 	%fd63, %r250;
	add.f64 	%fd87, %fd87, %fd63;
	ld.u64 	%rd208, [%rd208+8];
	setp.ne.s64 	%p56, %rd208, 0;
	@%p56 bra 	$L__BB0_84;
$L__BB0_85:
	ld.local.u64 	%rd209, [%rd2+8];
	setp.eq.s64 	%p57, %rd209, 0;
	@%p57 bra 	$L__BB0_87;
$L__BB0_86:
	ld.u64 	%rd182, [%rd209];
	ld.u8 	%rs20, [%rd182+9];
	mul.wide.u16 	%r251, %rs20, %rs20;
	cvt.rn.f64.u32 	%fd64, %r251;
	add.f64 	%fd87, %fd87, %fd64;
	ld.u64 	%rd209, [%rd209+8];
	setp.ne.s64 	%p58, %rd209, 0;
	@%p58 bra 	$L__BB0_86;
$L__BB0_87:
	ld.local.u64 	%rd210, [%rd2+16];
	setp.eq.s64 	%p59, %rd210, 0;
	@%p59 bra 	$L__BB0_89;
$L__BB0_88:
	ld.u64 	%rd183, [%rd210];
	ld.u8 	%rs21, [%rd183+9];
	mul.wide.u16 	%r252, %rs21, %rs21;
	cvt.rn.f64.u32 	%fd65, %r252;
	add.f64 	%fd87, %fd87, %fd65;
	ld.u64 	%rd210, [%rd210+8];
	setp.ne.s64 	%p60, %rd210, 0;
	@%p60 bra 	$L__BB0_88;
$L__BB0_89:
	ld.local.u64 	%rd211, [%rd2+24];
	setp.eq.s64 	%p61, %rd211, 0;
	@%p61 bra 	$L__BB0_91;
$L__BB0_90:
	ld.u64 	%rd184, [%rd211];
	ld.u8 	%rs22, [%rd184+9];
	mul.wide.u16 	%r253, %rs22, %rs22;
	cvt.rn.f64.u32 	%fd66, %r253;
	add.f64 	%fd87, %fd87, %fd66;
	ld.u64 	%rd211, [%rd211+8];
	setp.ne.s64 	%p62, %rd211, 0;
	@%p62 bra 	$L__BB0_90;
$L__BB0_91:
	ld.local.u64 	%rd212, [%rd2+32];
	setp.eq.s64 	%p63, %rd212, 0;
	@%p63 bra 	$L__BB0_93;
$L__BB0_92:
	ld.u64 	%rd185, [%rd212];
	ld.u8 	%rs23, [%rd185+9];
	mul.wide.u16 	%r254, %rs23, %rs23;
	cvt.rn.f64.u32 	%fd67, %r254;
	add.f64 	%fd87, %fd87, %fd67;
	ld.u64 	%rd212, [%rd212+8];
	setp.ne.s64 	%p64, %rd212, 0;
	@%p64 bra 	$L__BB0_92;
$L__BB0_93:
	ld.local.u64 	%rd213, [%rd2+40];
	setp.eq.s64 	%p65, %rd213, 0;
	@%p65 bra 	$L__BB0_95;
$L__BB0_94:
	ld.u64 	%rd186, [%rd213];
	ld.u8 	%rs24, [%rd186+9];
	mul.wide.u16 	%r255, %rs24, %rs24;
	cvt.rn.f64.u32 	%fd68, %r255;
	add.f64 	%fd87, %fd87, %fd68;
	ld.u64 	%rd213, [%rd213+8];
	setp.ne.s64 	%p66, %rd213, 0;
	@%p66 bra 	$L__BB0_94;
$L__BB0_95:
	ld.local.u64 	%rd214, [%rd2+48];
	setp.eq.s64 	%p67, %rd214, 0;
	@%p67 bra 	$L__BB0_97;
$L__BB0_96:
	ld.u64 	%rd187, [%rd214];
	ld.u8 	%rs25, [%rd187+9];
	mul.wide.u16 	%r256, %rs25, %rs25;
	cvt.rn.f64.u32 	%fd69, %r256;
	add.f64 	%fd87, %fd87, %fd69;
	ld.u64 	%rd214, [%rd214+8];
	setp.ne.s64 	%p68, %rd214, 0;
	@%p68 bra 	$L__BB0_96;
$L__BB0_97:
	ld.local.u64 	%rd215, [%rd2+56];
	setp.eq.s64 	%p69, %rd215, 0;
	@%p69 bra 	$L__BB0_99;
$L__BB0_98:
	ld.u64 	%rd188, [%rd215];
	ld.u8 	%rs26, [%rd188+9];
	mul.wide.u16 	%r257, %rs26, %rs26;
	cvt.rn.f64.u32 	%fd70, %r257;
	add.f64 	%fd87, %fd87, %fd70;
	ld.u64 	%rd215, [%rd215+8];
	setp.ne.s64 	%p70, %rd215, 0;
	@%p70 bra 	$L__BB0_98;
$L__BB0_99:
	ld.local.u64 	%rd216, [%rd2+64];
	setp.eq.s64 	%p71, %rd216, 0;
	@%p71 bra 	$L__BB0_101;
$L__BB0_100:
	ld.u64 	%rd189, [%rd216];
	ld.u8 	%rs27, [%rd189+9];
	mul.wide.u16 	%r258, %rs27, %rs27;
	cvt.rn.f64.u32 	%fd71, %r258;
	add.f64 	%fd87, %fd87, %fd71;
	ld.u64 	%rd216, [%rd216+8];
	setp.ne.s64 	%p72, %rd216, 0;
	@%p72 bra 	$L__BB0_100;
$L__BB0_101:
	ld.local.u64 	%rd217, [%rd2+72];
	setp.eq.s64 	%p73, %rd217, 0;
	@%p73 bra 	$L__BB0_103;
$L__BB0_102:
	ld.u64 	%rd190, [%rd217];
	ld.u8 	%rs28, [%rd190+9];
	mul.wide.u16 	%r259, %rs28, %rs28;
	cvt.rn.f64.u32 	%fd72, %r259;
	add.f64 	%fd87, %fd87, %fd72;
	ld.u64 	%rd217, [%rd217+8];
	setp.ne.s64 	%p74, %rd217, 0;
	@%p74 bra 	$L__BB0_102;
$L__BB0_103:
	ld.local.u64 	%rd218, [%rd2+80];
	setp.eq.s64 	%p75, %rd218, 0;
	@%p75 bra 	$L__BB0_105;
$L__BB0_104:
	ld.u64 	%rd191, [%rd218];
	ld.u8 	%rs29, [%rd191+9];
	mul.wide.u16 	%r260, %rs29, %rs29;
	cvt.rn.f64.u32 	%fd73, %r260;
	add.f64 	%fd87, %fd87, %fd73;
	ld.u64 	%rd218, [%rd218+8];
	setp.ne.s64 	%p76, %rd218, 0;
	@%p76 bra 	$L__BB0_104;
$L__BB0_105:
	ld.local.u64 	%rd219, [%rd2+88];
	setp.eq.s64 	%p77, %rd219, 0;
	@%p77 bra 	$L__BB0_107;
$L__BB0_106:
	ld.u64 	%rd192, [%rd219];
	ld.u8 	%rs30, [%rd192+9];
	mul.wide.u16 	%r261, %rs30, %rs30;
	cvt.rn.f64.u32 	%fd74, %r261;
	add.f64 	%fd87, %fd87, %fd74;
	ld.u64 	%rd219, [%rd219+8];
	setp.ne.s64 	%p78, %rd219, 0;
	@%p78 bra 	$L__BB0_106;
$L__BB0_107:
	ld.local.u64 	%rd220, [%rd2+96];
	setp.eq.s64 	%p79, %rd220, 0;
	@%p79 bra 	$L__BB0_109;
$L__BB0_108:
	ld.u64 	%rd193, [%rd220];
	ld.u8 	%rs31, [%rd193+9];
	mul.wide.u16 	%r262, %rs31, %rs31;
	cvt.rn.f64.u32 	%fd75, %r262;
	add.f64 	%fd87, %fd87, %fd75;
	ld.u64 	%rd220, [%rd220+8];
	setp.ne.s64 	%p80, %rd220, 0;
	@%p80 bra 	$L__BB0_108;
$L__BB0_109:
	ld.local.u64 	%rd221, [%rd2+104];
	setp.eq.s64 	%p81, %rd221, 0;
	@%p81 bra 	$L__BB0_111;
$L__BB0_110:
	ld.u64 	%rd194, [%rd221];
	ld.u8 	%rs32, [%rd194+9];
	mul.wide.u16 	%r263, %rs32, %rs32;
	cvt.rn.f64.u32 	%fd76, %r263;
	add.f64 	%fd87, %fd87, %fd76;
	ld.u64 	%rd221, [%rd221+8];
	setp.ne.s64 	%p82, %rd221, 0;
	@%p82 bra 	$L__BB0_110;
$L__BB0_111:
	ld.local.u64 	%rd222, [%rd2+112];
	setp.eq.s64 	%p83, %rd222, 0;
	@%p83 bra 	$L__BB0_113;
$L__BB0_112:
	ld.u64 	%rd195, [%rd222];
	ld.u8 	%rs33, [%rd195+9];
	mul.wide.u16 	%r264, %rs33, %rs33;
	cvt.rn.f64.u32 	%fd77, %r264;
	add.f64 	%fd87, %fd87, %fd77;
	ld.u64 	%rd222, [%rd222+8];
	setp.ne.s64 	%p84, %rd222, 0;
	@%p84 bra 	$L__BB0_112;
$L__BB0_113:
	ld.local.u64 	%rd223, [%rd2+120];
	setp.eq.s64 	%p85, %rd223, 0;
	@%p85 bra 	$L__BB0_115;
$L__BB0_114:
	ld.u64 	%rd196, [%rd223];
	ld.u8 	%rs34, [%rd196+9];
	mul.wide.u16 	%r265, %rs34, %rs34;
	cvt.rn.f64.u32 	%fd78, %r265;
	add.f64 	%fd87, %fd87, %fd78;
	ld.u64 	%rd223, [%rd223+8];
	setp.ne.s64 	%p86, %rd223, 0;
	@%p86 bra 	$L__BB0_114;
$L__BB0_115:
	ld.local.u64 	%rd224, [%rd2+128];
	setp.eq.s64 	%p87, %rd224, 0;
	@%p87 bra 	$L__BB0_117;
$L__BB0_116:
	ld.u64 	%rd197, [%rd224];
	ld.u8 	%rs35, [%rd197+9];
	mul.wide.u16 	%r266, %rs35, %rs35;
	cvt.rn.f64.u32 	%fd79, %r266;
	add.f64 	%fd87, %fd87, %fd79;
	ld.u64 	%rd224, [%rd224+8];
	setp.ne.s64 	%p88, %rd224, 0;
	@%p88 bra 	$L__BB0_116;
$L__BB0_117:
	ld.local.u64 	%rd225, [%rd2+136];
	setp.eq.s64 	%p89, %rd225, 0;
	@%p89 bra 	$L__BB0_119;
$L__BB0_118:
	ld.u64 	%rd198, [%rd225];
	ld.u8 	%rs36, [%rd198+9];
	mul.wide.u16 	%r267, %rs36, %rs36;
	cvt.rn.f64.u32 	%fd80, %r267;
	add.f64 	%fd87, %fd87, %fd80;
	ld.u64 	%rd225, [%rd225+8];
	setp.ne.s64 	%p90, %rd225, 0;
	@%p90 bra 	$L__BB0_118;
$L__BB0_119:
	ld.local.u64 	%rd226, [%rd2+144];
	setp.eq.s64 	%p91, %rd226, 0;
	@%p91 bra 	$L__BB0_121;
$L__BB0_120:
	ld.u64 	%rd199, [%rd226];
	ld.u8 	%rs37, [%rd199+9];
	mul.wide.u16 	%r268, %rs37, %rs37;
	cvt.rn.f64.u32 	%fd81, %r268;
	add.f64 	%fd87, %fd87, %fd81;
	ld.u64 	%rd226, [%rd226+8];
	setp.ne.s64 	%p92, %rd226, 0;
	@%p92 bra 	$L__BB0_120;
$L__BB0_121:
	ld.local.u64 	%rd227, [%rd2+152];
	setp.eq.s64 	%p93, %rd227, 0;
	@%p93 bra 	$L__BB0_123;
$L__BB0_122:
	ld.u64 	%rd200, [%rd227];
	ld.u8 	%rs38, [%rd200+9];
	mul.wide.u16 	%r269, %rs38, %rs38;
	cvt.rn.f64.u32 	%fd82, %r269;
	add.f64 	%fd87, %fd87, %fd82;
	ld.u64 	%rd227, [%rd227+8];
	setp.ne.s64 	%p94, %rd227, 0;
	@%p94 bra 	$L__BB0_122;
$L__BB0_123:
	sqrt.rn.f64 	%fd83, %fd87;
	cvta.to.global.u64 	%rd201, %rd96;
	mul.wide.s32 	%rd202, %r1, 8;
	add.s64 	%rd203, %rd201, %rd202;
	st.global.f64 	[%rd203], %fd83;
	bar.sync 	0;
$L__BB0_124:
	ret;

}


// ===== COMPILED SASS (sm_100) =====

	.target	sm_100

	.elftype	@"ET_EXEC"


//--------------------- .note.nv.tkinfo           --------------------------
	.section	.note.nv.tkinfo,"",@"SHT_NOTE"
	.sectionflags	@"SHF_NOTE_NV_TKINFO"
	.tkinfo
        /*0018*/ 	.word	0x00000002
        /*0030*/ 	.string	""
        /*0030*/ 	.string	"ptxas"
        /*0030*/ 	.string	"Cuda compilation tools, release 13.0, V13.0.88"
        /*0030*/ 	.string	"Build cuda_13.0.r13.0/compiler.36424714_0"
        /*0030*/ 	.string	"-arch sm_100 -m 64 "



//--------------------- .note.nv.cuinfo           --------------------------
	.section	.note.nv.cuinfo,"",@"SHT_NOTE"
	.sectionflags	@"SHF_NOTE_NV_CUINFO"
        /*0018*/ 	.short	0x0002
        /*001a*/ 	.short	0x0064
        /*001c*/ 	.short	0x0082
	.zero		2


//--------------------- .nv.info                  --------------------------
	.section	.nv.info,"",@"SHT_CUDA_INFO"
	.align	4


	//----- nvinfo : EIATTR_REGCOUNT
	.align		4
        /*0000*/ 	.byte	0x04, 0x2f
        /*0002*/ 	.short	(.L_5 - .L_4)
	.align		4
.L_4:
        /*0004*/ 	.word	index@(_Z2sqPhyyyPdS_)
        /*0008*/ 	.word	0x00000024


	//----- nvinfo : EIATTR_FRAME_SIZE
	.align		4
.L_5:
        /*000c*/ 	.byte	0x04, 0x11
        /*000e*/ 	.short	(.L_7 - .L_6)
	.align		4
.L_6:
        /*0010*/ 	.word	index@($__internal_0_$__cuda_sm20_dsqrt_rn_f64_mediumpath_v1)
        /*0014*/ 	.word	0x00001040


	//----- nvinfo : EIATTR_FRAME_SIZE
	.align		4
.L_7:
        /*0018*/ 	.byte	0x04, 0x11
        /*001a*/ 	.short	(.L_9 - .L_8)
	.align		4
.L_8:
        /*001c*/ 	.word	index@(_Z2sqPhyyyPdS_)
        /*0020*/ 	.word	0x00001040


	//----- nvinfo : EIATTR_MIN_STACK_SIZE
	.align		4
.L_9:
        /*0024*/ 	.byte	0x04, 0x12
        /*0026*/ 	.short	(.L_11 - .L_10)
	.align		4
.L_10:
        /*0028*/ 	.word	index@(_Z2sqPhyyyPdS_)
        /*002c*/ 	.word	0x00001040
.L_11:


//--------------------- .nv.compat                --------------------------
	.section	.nv.compat,"",@"SHT_CUDA_COMPAT_INFO"
	.align	4
        /*0000*/ 	.byte	0x02, 0x09, 0x00, 0x00, 0x02, 0x02, 0x01, 0x00, 0x02, 0x05, 0x05, 0x00, 0x03, 0x07, 0x01, 0x01
        /*0010*/ 	.byte	0x02, 0x03, 0x00, 0x00, 0x02, 0x06, 0x01, 0x00, 0x04, 0x0b, 0x08, 0x00, 0x01, 0x00, 0x00, 0x00
        /*0020*/ 	.byte	0x00, 0x00, 0x00, 0x00


//--------------------- .nv.info._Z2sqPhyyyPdS_   --------------------------
	.section	.nv.info._Z2sqPhyyyPdS_,"",@"SHT_CUDA_INFO"
	.sectionflags	@""
	.align	4


	//----- nvinfo : EIATTR_CUDA_API_VERSION
	.align		4
        /*0000*/ 	.byte	0x04, 0x37
        /*0002*/ 	.short	(.L_13 - .L_12)
.L_12:
        /*0004*/ 	.word	0x00000082


	//----- nvinfo : EIATTR_KPARAM_INFO
	.align		4
.L_13:
        /*0008*/ 	.byte	0x04, 0x17
        /*000a*/ 	.short	(.L_15 - .L_14)
.L_14:
        /*000c*/ 	.word	0x00000000
        /*0010*/ 	.short	0x0005
        /*0012*/ 	.short	0x0028
        /*0014*/ 	.byte	0x00, 0xf5, 0x21, 0x00


	//----- nvinfo : EIATTR_KPARAM_INFO
	.align		4
.L_15:
        /*0018*/ 	.byte	0x04, 0x17
        /*001a*/ 	.short	(.L_17 - .L_16)
.L_16:
        /*001c*/ 	.word	0x00000000
        /*0020*/ 	.short	0x0004
        /*0022*/ 	.short	0x0020
        /*0024*/ 	.byte	0x00, 0xf5, 0x21, 0x00


	//----- nvinfo : EIATTR_KPARAM_INFO
	.align		4
.L_17:
        /*0028*/ 	.byte	0x04, 0x17
        /*002a*/ 	.short	(.L_19 - .L_18)
.L_18:
        /*002c*/ 	.word	0x00000000
        /*0030*/ 	.short	0x0003
        /*0032*/ 	.short	0x0018
        /*0034*/ 	.byte	0x00, 0xf0, 0x21, 0x00


	//----- nvinfo : EIATTR_KPARAM_INFO
	.align		4
.L_19:
        /*0038*/ 	.byte	0x04, 0x17
        /*003a*/ 	.short	(.L_21 - .L_20)
.L_20:
        /*003c*/ 	.word	0x00000000
        /*0040*/ 	.short	0x0002
        /*0042*/ 	.short	0x0010
        /*0044*/ 	.byte	0x00, 0xf0, 0x21, 0x00


	//----- nvinfo : EIATTR_KPARAM_INFO
	.align		4
.L_21:
        /*0048*/ 	.byte	0x04, 0x17
        /*004a*/ 	.short	(.L_23 - .L_22)
.L_22:
        /*004c*/ 	.word	0x00000000
        /*0050*/ 	.short	0x0001
        /*0052*/ 	.short	0x0008
        /*0054*/ 	.byte	0x00, 0xf0, 0x21, 0x00


	//----- nvinfo : EIATTR_KPARAM_INFO
	.align		4
.L_23:
        /*0058*/ 	.byte	0x04, 0x17
        /*005a*/ 	.short	(.L_25 - .L_24)
.L_24:
        /*005c*/ 	.word	0x00000000
        /*0060*/ 	.short	0x0000
        /*0062*/ 	.short	0x0000
        /*0064*/ 	.byte	0x00, 0xf5, 0x21, 0x00


	//----- nvinfo : EIATTR_SPARSE_MMA_MASK
	.align		4
.L_25:
        /*0068*/ 	.byte	0x03, 0x50
        /*006a*/ 	.short	0x0000


	//----- nvinfo : EIATTR_MAXREG_COUNT
	.align		4
        /*006c*/ 	.byte	0x03, 0x1b
        /*006e*/ 	.short	0x00ff


	//----- nvinfo : EIATTR_NUM_BARRIERS
	.align		4
        /*0070*/ 	.byte	0x02, 0x4c
        /*0072*/ 	.byte	0x01
	.zero		1


	//----- nvinfo : EIATTR_EXTERNS
	.align		4
        /*0074*/ 	.byte	0x04, 0x0f
        /*0076*/ 	.short	(.L_27 - .L_26)


	//   ....[0]....
	.align		4
.L_26:
        /*0078*/ 	.word	index@(malloc)


	//   ....[1]....
	.align		4
        /*007c*/ 	.word	index@(__assertfail)


	//----- nvinfo : EIATTR_MERCURY_ISA_VERSION
	.align		4
.L_27:
        /*0080*/ 	.byte	0x03, 0x5f
        /*0082*/ 	.short	0x0101


	//----- nvinfo : EIATTR_VRC_CTA_INIT_COUNT
	.align		4
        /*0084*/ 	.byte	0x02, 0x4a
	.zero		1
	.zero		1


	//----- nvinfo : EIATTR_SYSCALL_OFFSETS
	.align		4
        /*0088*/ 	.byte	0x04, 0x46
        /*008a*/ 	.short	(.L_29 - .L_28)


	//   ....[0]....
.L_28:
        /*008c*/ 	.word	0x000012c0


	//   ....[1]....
        /*0090*/ 	.word	0x00001420


	//   ....[2]....
        /*0094*/ 	.word	0x00001e10


	//   ....[3]....
        /*0098*/ 	.word	0x00001f70


	//----- nvinfo : EIATTR_EXIT_INSTR_OFFSETS
	.align		4
.L_29:
        /*009c*/ 	.byte	0x04, 0x1c
        /*009e*/ 	.short	(.L_31 - .L_30)


	//   ....[0]....
.L_30:
        /*00a0*/ 	.word	0x00000180


	//   ....[1]....
        /*00a4*/ 	.word	0x00003730


	//----- nvinfo : EIATTR_CRS_STACK_SIZE
	.align		4
.L_31:
        /*00a8*/ 	.byte	0x04, 0x1e
        /*00aa*/ 	.short	(.L_33 - .L_32)
.L_32:
        /*00ac*/ 	.word	0x00000000


	//----- nvinfo : EIATTR_CBANK_PARAM_SIZE
	.align		4
.L_33:
        /*00b0*/ 	.byte	0x03, 0x19
        /*00b2*/ 	.short	0x0030


	//----- nvinfo : EIATTR_PARAM_CBANK
	.align		4
        /*00b4*/ 	.byte	0x04, 0x0a
        /*00b6*/ 	.short	(.L_35 - .L_34)
	.align		4
.L_34:
        /*00b8*/ 	.word	index@(.nv.constant0._Z2sqPhyyyPdS_)
        /*00bc*/ 	.short	0x0380
        /*00be*/ 	.short	0x0030


	//----- nvinfo : EIATTR_SW_WAR
	.align		4
.L_35:
        /*00c0*/ 	.byte	0x04, 0x36
        /*00c2*/ 	.short	(.L_37 - .L_36)
.L_36:
        /*00c4*/ 	.word	0x00000008
.L_37:


//--------------------- .nv.callgraph             --------------------------
	.section	.nv.callgraph,"",@"SHT_CUDA_CALLGRAPH"
	.align	4
	.sectionentsize	8
	.align		4
        /*0000*/ 	.word	0x00000000
	.align		4
        /*0004*/ 	.word	0xffffffff
	.align		4
        /*0008*/ 	.word	index@(_Z2sqPhyyyPdS_)
	.align		4
        /*000c*/ 	.word	index@(__assertfail)
	.align		4
        /*0010*/ 	.word	index@(_Z2sqPhyyyPdS_)
	.align		4
        /*0014*/ 	.word	index@(malloc)
	.align		4
        /*0018*/ 	.word	0x00000000
	.align		4
        /*001c*/ 	.word	0xfffffffe
	.align		4
        /*0020*/ 	.word	0x00000000
	.align		4
        /*0024*/ 	.word	0xfffffffd
	.align		4
        /*0028*/ 	.word	0x00000000
	.align		4
        /*002c*/ 	.word	0xfffffffc


//--------------------- .nv.constant4             --------------------------
	.section	.nv.constant4,"a",@progbits
	.align	8
	.align		8
.nv.constant4:
        /*0000*/ 	.dword	malloc
	.align		8
        /*0008*/ 	.dword	__assertfail
	.align		8
        /*0010*/ 	.dword	llAllocCount
	.align		8
        /*0018*/ 	.dword	__unnamed_1
	.align		8
        /*0020*/ 	.dword	$str
	.align		8
        /*0028*/ 	.dword	$str$1


//--------------------- .text._Z2sqPhyyyPdS_      --------------------------
	.section	.text._Z2sqPhyyyPdS_,"ax",@progbits
	.align	128
        .global         _Z2sqPhyyyPdS_
        .type           _Z2sqPhyyyPdS_,@function
        .size           _Z2sqPhyyyPdS_,(.L_x_115 - _Z2sqPhyyyPdS_)
        .other          _Z2sqPhyyyPdS_,@"STO_CUDA_ENTRY STV_DEFAULT"
_Z2sqPhyyyPdS_:
.text._Z2sqPhyyyPdS_:
[----:B------:R-:W0:Y:S08]  /*0000*/  LDC R1, c[0x0][0x37c] ;  /* 0x0000df00ff017b82 */ /* 0x000e300000000800 */
[----:B------:R-:W1:Y:S01]  /*0010*/  S2UR UR9, SR_CTAID.X ;  /* 0x00000000000979c3 */ /* 0x000e620000002500 */
[----:B------:R-:W2:Y:S01]  /*0020*/  S2R R3, SR_TID.X ;  /* 0x0000000000037919 */ /* 0x000ea20000002100 */
[----:B------:R-:W3:Y:S01]  /*0030*/  LDCU UR5, c[0x0][0x390] ;  /* 0x00007200ff0577ac */ /* 0x000ee20008000800 */
[----:B0-----:R-:W-:Y:S01]  /*0040*/  VIADD R1, R1, 0xffffefc0 ;  /* 0xffffefc001017836 */ /* 0x001fe20000000000 */
[----:B------:R-:W1:Y:S04]  /*0050*/  LDCU.64 UR6, c[0x0][0x3a8] ;  /* 0x00007500ff0677ac */ /* 0x000e680008000a00 */
[----:B------:R-:W0:Y:S01]  /*0060*/  LDC R22, c[0x0][0x2f8] ;  /* 0x0000be00ff167b82 */ /* 0x000e220000000800 */
[----:B------:R-:W4:Y:S01]  /*0070*/  LDCU UR8, c[0x0][0x2fc] ;  /* 0x00005f80ff0877ac */ /* 0x000f220008000800 */
[----:B------:R-:W5:Y:S06]  /*0080*/  LDCU.64 UR36, c[0x0][0x358] ;  /* 0x00006b00ff2477ac */ /* 0x000f6c0008000a00 */
[----:B------:R-:W2:Y:S01]  /*0090*/  LDC R32, c[0x0][0x360] ;  /* 0x0000d800ff207b82 */ /* 0x000ea20000000800 */
[----:B---3--:R-:W-:-:S04]  /*00a0*/  UIADD3 UR4, UPT, UPT, UR5, -0x1, URZ ;  /* 0xffffffff05047890 */ /* 0x008fc8000fffe0ff */
[----:B------:R-:W-:Y:S02]  /*00b0*/  UIMAD UR4, UR4, UR5, URZ ;  /* 0x00000005040472a4 */ /* 0x000fe4000f8e02ff */
[----:B-1----:R-:W-:Y:S02]  /*00c0*/  UIADD3 UR5, UP0, UPT, UR9, UR6, URZ ;  /* 0x0000000609057290 */ /* 0x002fe4000ff1e0ff */
[----:B------:R-:W-:Y:S02]  /*00d0*/  ULEA.HI UR4, UR4, UR4, URZ, 0x1 ;  /* 0x0000000404047291 */ /* 0x000fe4000f8f08ff */
[----:B------:R-:W-:Y:S02]  /*00e0*/  UIADD3.X UR6, UPT, UPT, URZ, UR7, URZ, UP0, !UPT ;  /* 0x00000007ff067290 */ /* 0x000fe400087fe4ff */
[----:B------:R-:W-:Y:S01]  /*00f0*/  IMAD.U32 R2, RZ, RZ, UR5 ;  /* 0x00000005ff027e24 */ /* 0x000fe2000f8e00ff */
[----:B------:R-:W-:Y:S01]  /*0100*/  USHF.R.S32.HI UR4, URZ, 0x1, UR4 ;  /* 0x00000001ff047899 */ /* 0x000fe20008011404 */
[----:B0-----:R-:W-:-:S04]  /*0110*/  IADD3 R22, P1, P2, R1, 0xa0, R22 ;  /* 0x000000a001167810 */ /* 0x001fc80007a3e016 */
[----:B----4-:R-:W-:Y:S01]  /*0120*/  IADD3.X R23, PT, PT, RZ, UR8, RZ, P1, P2 ;  /* 0x00000008ff177c10 */ /* 0x010fe20008fe44ff */
[----:B--2---:R-:W-:Y:S02]  /*0130*/  IMAD R32, R32, UR9, R3 ;  /* 0x0000000920207c24 */ /* 0x004fe4000f8e0203 */
[----:B------:R-:W-:-:S03]  /*0140*/  IMAD.U32 R3, RZ, RZ, UR6 ;  /* 0x00000006ff037e24 */ /* 0x000fc6000f8e00ff */
[----:B------:R-:W-:Y:S02]  /*0150*/  ISETP.GE.AND P0, PT, R32, UR4, PT ;  /* 0x0000000420007c0c */ /* 0x000fe4000bf06270 */
[----:B-----5:R0:W-:Y:S01]  /*0160*/  STG.E.U8 desc[UR36][R2.64], RZ ;  /* 0x000000ff02007986 */ /* 0x0201e2000c101124 */
[----:B------:R-:W-:Y:S10]  /*0170*/  BAR.SYNC.DEFER_BLOCKING 0x0 ;  /* 0x0000000000007b1d */ /* 0x000ff40000010000 */
[----:B0-----:R-:W-:Y:S05]  /*0180*/  @P0 EXIT ;  /* 0x000000000000094d */ /* 0x001fea0003800000 */
[----:B------:R-:W0:Y:S01]  /*0190*/  LDCU UR6, c[0x0][0x398] ;  /* 0x00007300ff0677ac */ /* 0x000e220008000800 */
[----:B------:R-:W-:Y:S01]  /*01a0*/  BSSY.RECONVERGENT B0, `(.L_x_0) ;  /* 0x000004d000007945 */ /* 0x000fe20003800200 */
[----:B------:R-:W1:Y:S01]  /*01b0*/  LDCU.64 UR10, c[0x0][0x380] ;  /* 0x00007000ff0a77ac */ /* 0x000e620008000a00 */
[----:B0-----:R-:W-:-:S05]  /*01c0*/  VIADD R7, R32, UR6 ;  /* 0x0000000620077c36 */ /* 0x001fca0008000000 */
[----:B------:R-:W-:-:S13]  /*01d0*/  ISETP.GE.AND P0, PT, R32, R7, PT ;  /* 0x000000072000720c */ /* 0x000fda0003f06270 */
[----:B-1----:R-:W-:Y:S05]  /*01e0*/  @P0 BRA `(.L_x_1) ;  /* 0x0000000400200947 */ /* 0x002fea0003800000 */
[----:B------:R-:W0:Y:S01]  /*01f0*/  LDCU.64 UR8, c[0x0][0x380] ;  /* 0x00007000ff0877ac */ /* 0x000e220008000a00 */
[----:B------:R-:W-:Y:S01]  /*0200*/  IMAD.MOV.U32 R0, RZ, RZ, R32 ;  /* 0x000000ffff007224 */ /* 0x000fe200078e0020 */
[----:B------:R-:W1:Y:S01]  /*0210*/  LDCU UR4, c[0x0][0x398] ;  /* 0x00007300ff0477ac */ /* 0x000e620008000800 */
[----:B------:R-:W-:Y:S01]  /*0220*/  ULOP3.LUT UP1, UR5, UR6, 0x3, URZ, 0xc0, !UPT ;  /* 0x0000000306057892 */ /* 0x000fe2000f82c0ff */
[----:B0-----:R-:W-:Y:S01]  /*0230*/  IADD3 R2, P0, PT, R32, UR8, RZ ;  /* 0x0000000820027c10 */ /* 0x001fe2000ff1e0ff */
[----:B-1----:R-:W-:-:S03]  /*0240*/  UIADD3 UR4, UPT, UPT, UR4, -0x1, URZ ;  /* 0xffffffff04047890 */ /* 0x002fc6000fffe0ff */
[----:B------:R-:W-:Y:S01]  /*0250*/  LEA.HI.X.SX32 R3, R32, UR9, 0x1, P0 ;  /* 0x0000000920037c11 */ /* 0x000fe200080f0eff */
[----:B------:R-:W-:-:S03]  /*0260*/  UISETP.GE.U32.AND UP0, UPT, UR4, 0x3, UPT ;  /* 0x000000030400788c */ /* 0x000fc6000bf06070 */
[----:B------:R-:W-:Y:S08]  /*0270*/  BRA.U !UP1, `(.L_x_2) ;  /* 0x0000000109507547 */ /* 0x000ff0000b800000 */
[----:B------:R-:W-:Y:S01]  /*0280*/  IMAD.MOV.U32 R0, RZ, RZ, R32 ;  /* 0x000000ffff007224 */ /* 0x000fe200078e0020 */
[----:B------:R-:W0:Y:S01]  /*0290*/  LDCU.64 UR8, c[0x0][0x380] ;  /* 0x00007000ff0877ac */ /* 0x000e220008000a00 */
[----:B------:R-:W-:-:S05]  /*02a0*/  UMOV UR4, URZ ;  /* 0x000000ff00047c82 */ /* 0x000fca0008000000 */
.L_x_3:
[----:B0-----:R-:W-:-:S04]  /*02b0*/  IADD3 R4, P0, PT, R0, UR8, RZ ;  /* 0x0000000800047c10 */ /* 0x001fc8000ff1e0ff */
[----:B-1----:R-:W-:-:S05]  /*02c0*/  LEA.HI.X.SX32 R5, R0, UR9, 0x1, P0 ;  /* 0x0000000900057c11 */ /* 0x002fca00080f0eff */
[----:B------:R-:W2:Y:S01]  /*02d0*/  LDG.E.U8 R4, desc[UR36][R4.64] ;  /* 0x0000002404047981 */ /* 0x000ea2000c1e1100 */
[----:B------:R-:W-:Y:S01]  /*02e0*/  UMOV UR7, 0x1 ;  /* 0x0000000100077882 */ /* 0x000fe20000000000 */
[----:B------:R-:W-:Y:S01]  /*02f0*/  UIADD3 UR4, UPT, UPT, UR4, 0x1, URZ ;  /* 0x0000000104047890 */ /* 0x000fe2000fffe0ff */
[----:B------:R-:W-:Y:S02]  /*0300*/  IMAD.U32 R9, RZ, RZ, UR7 ;  /* 0x00000007ff097e24 */ /* 0x000fe4000f8e00ff */
[----:B------:R-:W-:Y:S01]  /*0310*/  VIADD R0, R0, 0x1 ;  /* 0x0000000100007836 */ /* 0x000fe20000000000 */
[----:B------:R-:W-:Y:S02]  /*0320*/  UISETP.NE.AND UP1, UPT, UR4, UR5, UPT ;  /* 0x000000050400728c */ /* 0x000fe4000bf25270 */
[----:B--2---:R-:W-:Y:S02]  /*0330*/  SHF.L.U64.HI R6, R9, R4, RZ ;  /* 0x0000000409067219 */ /* 0x004fe400000102ff */
[----:B------:R-:W-:-:S02]  /*0340*/  ISETP.GT.U32.AND P1, PT, R4, 0x3a, PT ;  /* 0x0000003a0400780c */ /* 0x000fc40003f24070 */
[----:B------:R-:W-:Y:S01]  /*0350*/  LOP3.LUT P0, RZ, R6, 0x4007300, RZ, 0xc0, !PT ;  /* 0x0400730006ff7812 */ /* 0x000fe2000780c0ff */
[----:B------:R-:W-:Y:S01]  /*0360*/  IMAD.MOV.U32 R6, RZ, RZ, 0x20 ;  /* 0x00000020ff067424 */ /* 0x000fe200078e00ff */
[----:B------:R-:W-:-:S04]  /*0370*/  ISETP.GT.U32.AND.EX P1, PT, RZ, RZ, PT, P1 ;  /* 0x000000ffff00720c */ /* 0x000fc80003f24110 */
[----:B------:R-:W-:-:S13]  /*0380*/  PLOP3.LUT P0, PT, P1, P0, PT, 0xf2, 0x2f ;  /* 0x00000000002f781c */ /* 0x000fda0000f01e72 */
[----:B------:R-:W-:-:S05]  /*0390*/  @!P0 PRMT R5, R6, 0x7610, R5 ;  /* 0x0000761006058816 */ /* 0x000fca0000000005 */
[----:B------:R1:W-:Y:S01]  /*03a0*/  @!P0 STG.E.U8 desc[UR36][R2.64], R5 ;  /* 0x0000000502008986 */ /* 0x0003e2000c101124 */
[----:B------:R-:W-:Y:S05]  /*03b0*/  BRA.U UP1, `(.L_x_3) ;  /* 0xfffffffd01bc7547 */ /* 0x000fea000b83ffff */
.L_x_2:
[----:B------:R-:W-:Y:S05]  /*03c0*/  BRA.U !UP0, `(.L_x_1) ;  /* 0x0000000108a87547 */ /* 0x000fea000b800000 */
.L_x_4:
[----:B------:R-:W-:-:S04]  /*03d0*/  IADD3 R4, P0, PT, R0, UR10, RZ ;  /* 0x0000000a00047c10 */ /* 0x000fc8000ff1e0ff */
[----:B-1----:R-:W-:-:S05]  /*03e0*/  LEA.HI.X.SX32 R5, R0, UR11, 0x1, P0 ;  /* 0x0000000b00057c11 */ /* 0x002fca00080f0eff */
[----:B------:R-:W2:Y:S01]  /*03f0*/  LDG.E.U8 R6, desc[UR36][R4.64] ;  /* 0x0000002404067981 */ /* 0x000ea2000c1e1100 */
[----:B------:R-:W-:Y:S02]  /*0400*/  UMOV UR4, 0x1 ;  /* 0x0000000100047882 */ /* 0x000fe40000000000 */
[----:B------:R-:W-:-:S05]  /*0410*/  IMAD.U32 R9, RZ, RZ, UR4 ;  /* 0x00000004ff097e24 */ /* 0x000fca000f8e00ff */
[----:B--2---:R-:W-:Y:S01]  /*0420*/  SHF.L.U64.HI R8, R9, R6, RZ ;  /* 0x0000000609087219 */ /* 0x004fe200000102ff */
[----:B------:R-:W-:Y:S01]  /*0430*/  IMAD.MOV.U32 R9, RZ, RZ, 0x20 ;  /* 0x00000020ff097424 */ /* 0x000fe200078e00ff */
[----:B------:R-:W-:Y:S02]  /*0440*/  ISETP.GT.U32.AND P1, PT, R6, 0x3a, PT ;  /* 0x0000003a0600780c */ /* 0x000fe40003f24070 */
[----:B------:R-:W-:Y:S02]  /*0450*/  LOP3.LUT P0, RZ, R8, 0x4007300, RZ, 0xc0, !PT ;  /* 0x0400730008ff7812 */ /* 0x000fe4000780c0ff */
[----:B------:R-:W-:-:S04]  /*0460*/  ISETP.GT.U32.AND.EX P1, PT, RZ, RZ, PT, P1 ;  /* 0x000000ffff00720c */ /* 0x000fc80003f24110 */
[----:B------:R-:W-:-:S13]  /*0470*/  PLOP3.LUT P0, PT, P1, P0, PT, 0xf2, 0x2f ;  /* 0x00000000002f781c */ /* 0x000fda0000f01e72 */
[----:B------:R0:W-:Y:S04]  /*0480*/  @!P0 STG.E.U8 desc[UR36][R2.64], R9 ;  /* 0x0000000902008986 */ /* 0x0001e8000c101124 */
[----:B------:R-:W2:Y:S01]  /*0490*/  LDG.E.U8 R6, desc[UR36][R4.64+0x1] ;  /* 0x0000012404067981 */ /* 0x000ea2000c1e1100 */
[----:B------:R-:W-:Y:S02]  /*04a0*/  IMAD.U32 R11, RZ, RZ, UR4 ;  /* 0x00000004ff0b7e24 */ /* 0x000fe4000f8e00ff */
[----:B------:R-:W-:-:S03]  /*04b0*/  IMAD.MOV.U32 R10, RZ, RZ, 0x20 ;  /* 0x00000020ff0a7424 */ /* 0x000fc600078e00ff */
[----:B--2---:R-:W-:Y:S02]  /*04c0*/  SHF.L.U64.HI R8, R11, R6, RZ ;  /* 0x000000060b087219 */ /* 0x004fe400000102ff */
[----:B------:R-:W-:Y:S02]  /*04d0*/  ISETP.GT.U32.AND P1, PT, R6, 0x3a, PT ;  /* 0x0000003a0600780c */ /* 0x000fe40003f24070 */
[----:B------:R-:W-:Y:S02]  /*04e0*/  LOP3.LUT P0, RZ, R8, 0x4007300, RZ, 0xc0, !PT ;  /* 0x0400730008ff7812 */ /* 0x000fe4000780c0ff */
[----:B------:R-:W-:-:S04]  /*04f0*/  ISETP.GT.U32.AND.EX P1, PT, RZ, RZ, PT, P1 ;  /* 0x000000ffff00720c */ /* 0x000fc80003f24110 */
[----:B------:R-:W-:-:S13]  /*0500*/  PLOP3.LUT P0, PT, P1, P0, PT, 0xf2, 0x2f ;  /* 0x00000000002f781c */ /* 0x000fda0000f01e72 */
[----:B------:R2:W-:Y:S04]  /*0510*/  @!P0 STG.E.U8 desc[UR36][R2.64], R10 ;  /* 0x0000000a02008986 */ /* 0x0005e8000c101124 */
[----:B------:R-:W3:Y:S01]  /*0520*/  LDG.E.U8 R6, desc[UR36][R4.64+0x2] ;  /* 0x0000022404067981 */ /* 0x000ee2000c1e1100 */
[----:B0-----:R-:W-:-:S05]  /*0530*/  IMAD.U32 R9, RZ, RZ, UR4 ;  /* 0x00000004ff097e24 */ /* 0x001fca000f8e00ff */
[----:B---3--:R-:W-:Y:S01]  /*0540*/  SHF.L.U64.HI R8, R9, R6, RZ ;  /* 0x0000000609087219 */ /* 0x008fe200000102ff */
[----:B------:R-:W-:Y:S01]  /*0550*/  IMAD.MOV.U32 R9, RZ, RZ, 0x20 ;  /* 0x00000020ff097424 */ /* 0x000fe200078e00ff */
[----:B------:R-:W-:Y:S02]  /*0560*/  ISETP.GT.U32.AND P1, PT, R6, 0x3a, PT ;  /* 0x0000003a0600780c */ /* 0x000fe40003f24070 */
[----:B------:R-:W-:Y:S02]  /*0570*/  LOP3.LUT P0, RZ, R8, 0x4007300, RZ, 0xc0, !PT ;  /* 0x0400730008ff7812 */ /* 0x000fe4000780c0ff */
[----:B------:R-:W-:-:S04]  /*0580*/  ISETP.GT.U32.AND.EX P1, PT, RZ, RZ, PT, P1 ;  /* 0x000000ffff00720c */ /* 0x000fc80003f24110 */
[----:B------:R-:W-:-:S13]  /*0590*/  PLOP3.LUT P0, PT, P1, P0, PT, 0xf2, 0x2f ;  /* 0x00000000002f781c */ /* 0x000fda0000f01e72 */
[----:B------:R2:W-:Y:S04]  /*05a0*/  @!P0 STG.E.U8 desc[UR36][R2.64], R9 ;  /* 0x0000000902008986 */ /* 0x0005e8000c101124 */
[----:B------:R-:W3:Y:S01]  /*05b0*/  LDG.E.U8 R6, desc[UR36][R4.64+0x3] ;  /* 0x0000032404067981 */ /* 0x000ee2000c1e1100 */
[----:B------:R-:W-:Y:S01]  /*05c0*/  VIADD R0, R0, 0x4 ;  /* 0x0000000400007836 */ /* 0x000fe20000000000 */
[----:B---3--:R-:W-:Y:S02]  /*05d0*/  SHF.L.U64.HI R8, R11, R6, RZ ;  /* 0x000000060b087219 */ /* 0x008fe400000102ff */
[----:B------:R-:W-:Y:S01]  /*05e0*/  ISETP.GT.U32.AND P1, PT, R6, 0x3a, PT ;  /* 0x0000003a0600780c */ /* 0x000fe20003f24070 */
[----:B------:R-:W-:Y:S01]  /*05f0*/  IMAD.MOV.U32 R6, RZ, RZ, 0x20 ;  /* 0x00000020ff067424 */ /* 0x000fe200078e00ff */
[----:B------:R-:W-:-:S02]  /*0600*/  LOP3.LUT P0, RZ, R8, 0x4007300, RZ, 0xc0, !PT ;  /* 0x0400730008ff7812 */ /* 0x000fc4000780c0ff */
[----:B------:R-:W-:-:S04]  /*0610*/  ISETP.GT.U32.AND.EX P1, PT, RZ, RZ, PT, P1 ;  /* 0x000000ffff00720c */ /* 0x000fc80003f24110 */
[----:B------:R-:W-:-:S13]  /*0620*/  PLOP3.LUT P0, PT, P1, P0, PT, 0xf2, 0x2f ;  /* 0x00000000002f781c */ /* 0x000fda0000f01e72 */
[----:B------:R-:W-:-:S05]  /*0630*/  @!P0 PRMT R5, R6, 0x7610, R5 ;  /* 0x0000761006058816 */ /* 0x000fca0000000005 */
[----:B------:R2:W-:Y:S01]  /*0640*/  @!P0 STG.E.U8 desc[UR36][R2.64], R5 ;  /* 0x0000000502008986 */ /* 0x0005e2000c101124 */
[----:B------:R-:W-:-:S13]  /*0650*/  ISETP.NE.AND P0, PT, R0, R7, PT ;  /* 0x000000070000720c */ /* 0x000fda0003f05270 */
[----:B--2---:R-:W-:Y:S05]  /*0660*/  @P0 BRA `(.L_x_4) ;  /* 0xfffffffc00580947 */ /* 0x004fea000383ffff */
.L_x_1:
[----:B------:R-:W-:Y:S05]  /*0670*/  BSYNC.RECONVERGENT B0 ;  /* 0x0000000000007941 */ /* 0x000fea0003800200 */
.L_x_0:
[----:B------:R-:W0:Y:S01]  /*0680*/  LDCU.64 UR4, c[0x0][0x390] ;  /* 0x00007200ff0477ac */ /* 0x000e220008000a00 */
[----:B------:R-:W-:Y:S01]  /*0690*/  BSSY.RECONVERGENT B0, `(.L_x_5) ;  /* 0x0000028000007945 */ /* 0x000fe20003800200 */
[----:B------:R-:W-:Y:S02]  /*06a0*/  IMAD.MOV.U32 R0, RZ, RZ, RZ ;  /* 0x000000ffff007224 */ /* 0x000fe400078e00ff */
[----:B-1----:R-:W-:Y:S01]  /*06b0*/  IMAD.MOV.U32 R2, RZ, RZ, RZ ;  /* 0x000000ffff027224 */ /* 0x002fe200078e00ff */
[----:B0-----:R-:W-:Y:S02]  /*06c0*/  UIADD3 UR6, UP0, UPT, UR4, -0x2, URZ ;  /* 0xfffffffe04067890 */ /* 0x001fe4000ff1e0ff */
[----:B------:R-:W-:Y:S02]  /*06d0*/  UIADD3 UR4, UP1, UPT, UR4, -0x1, URZ ;  /* 0xffffffff04047890 */ /* 0x000fe4000ff3e0ff */
[----:B------:R-:W-:Y:S02]  /*06e0*/  UIADD3.X UR7, UPT, UPT, UR5, -0x1, URZ, UP0, !UPT ;  /* 0xffffffff05077890 */ /* 0x000fe400087fe4ff */
[----:B------:R-:W-:Y:S01]  /*06f0*/  UIADD3.X UR5, UPT, UPT, UR5, -0x1, URZ, UP1, !UPT ;  /* 0xffffffff05057890 */ /* 0x000fe20008ffe4ff */
[----:B------:R-:W-:Y:S11]  /*0700*/  BAR.SYNC.DEFER_BLOCKING 0x0 ;  /* 0x0000000000007b1d */ /* 0x000ff60000010000 */
.L_x_9:
[----:B------:R-:W-:Y:S01]  /*0710*/  VIADD R4, R2, 0x1 ;  /* 0x0000000102047836 */ /* 0x000fe20000000000 */
[----:B------:R-:W-:Y:S01]  /*0720*/  BSSY.RECONVERGENT B1, `(.L_x_6) ;  /* 0x0000019000017945 */ /* 0x000fe20003800200 */
[----:B------:R-:W-:Y:S02]  /*0730*/  IMAD.U32 R5, RZ, RZ, UR5 ;  /* 0x00000005ff057e24 */ /* 0x000fe4000f8e00ff */
[----:B------:R-:W-:Y:S01]  /*0740*/  IMAD.MOV.U32 R7, RZ, RZ, R2 ;  /* 0x000000ffff077224 */ /* 0x000fe200078e0002 */
[----:B------:R-:W-:-:S04]  /*0750*/  ISETP.LE.U32.AND P0, PT, R4, UR4, PT ;  /* 0x0000000404007c0c */ /* 0x000fc8000bf03070 */
[----:B------:R-:W-:-:S13]  /*0760*/  ISETP.GE.U32.AND.EX P0, PT, R5, RZ, PT, P0 ;  /* 0x000000ff0500720c */ /* 0x000fda0003f06100 */
[----:B------:R-:W-:Y:S05]  /*0770*/  @!P0 BRA `(.L_x_7) ;  /* 0x00000000004c8947 */ /* 0x000fea0003800000 */
[----:B------:R-:W0:Y:S01]  /*0780*/  LDC R7, c[0x0][0x390] ;  /* 0x0000e400ff077b82 */ /* 0x000e220000000800 */
[----:B------:R-:W-:Y:S02]  /*0790*/  IMAD.MOV.U32 R5, RZ, RZ, R3 ;  /* 0x000000ffff057224 */ /* 0x000fe400078e0003 */
[----:B------:R-:W-:Y:S02]  /*07a0*/  IMAD.MOV.U32 R6, RZ, RZ, R29 ;  /* 0x000000ffff067224 */ /* 0x000fe400078e001d */
[----:B------:R-:W-:-:S07]  /*07b0*/  IMAD.MOV.U32 R9, RZ, RZ, R0 ;  /* 0x000000ffff097224 */ /* 0x000fce00078e0000 */
.L_x_8:
[----:B------:R-:W-:Y:S01]  /*07c0*/  ISETP.NE.AND P0, PT, R32, R9, PT ;  /* 0x000000092000720c */ /* 0x000fe20003f05270 */
[----:B------:R-:W-:Y:S02]  /*07d0*/  IMAD.MOV.U32 R0, RZ, RZ, R32 ;  /* 0x000000ffff007224 */ /* 0x000fe400078e0020 */
[----:B------:R-:W-:Y:S02]  /*07e0*/  IMAD.MOV.U32 R3, RZ, RZ, R2 ;  /* 0x000000ffff037224 */ /* 0x000fe400078e0002 */
[----:B------:R-:W-:-:S08]  /*07f0*/  IMAD.MOV.U32 R29, RZ, RZ, R4 ;  /* 0x000000ffff1d7224 */ /* 0x000fd000078e0004 */
[----:B------:R-:W-:Y:S05]  /*0800*/  @!P0 BRA `(.L_x_7) ;  /* 0x0000000000288947 */ /* 0x000fea0003800000 */
[----:B------:R-:W-:Y:S02]  /*0810*/  VIADD R4, R4, 0x1 ;  /* 0x0000000104047836 */ /* 0x000fe40000000000 */
[----:B------:R-:W-:-:S03]  /*0820*/  IMAD.U32 R0, RZ, RZ, UR5 ;  /* 0x00000005ff007e24 */ /* 0x000fc6000f8e00ff */
[----:B------:R-:W-:-:S04]  /*0830*/  ISETP.LE.U32.AND P0, PT, R4, UR4, PT ;  /* 0x0000000404007c0c */ /* 0x000fc8000bf03070 */
[----:B------:R-:W-:Y:S01]  /*0840*/  ISETP.GE.U32.AND.EX P0, PT, R0, RZ, PT, P0 ;  /* 0x000000ff0000720c */ /* 0x000fe20003f06100 */
[----:B------:R-:W-:-:S04]  /*0850*/  VIADD R0, R9, 0x1 ;  /* 0x0000000109007836 */ /* 0x000fc80000000000 */
[----:B------:R-:W-:-:S08]  /*0860*/  IMAD.MOV.U32 R9, RZ, RZ, R0 ;  /* 0x000000ffff097224 */ /* 0x000fd000078e0000 */
[----:B------:R-:W-:Y:S05]  /*0870*/  @P0 BRA `(.L_x_8) ;  /* 0xfffffffc00d00947 */ /* 0x000fea000383ffff */
[----:B------:R-:W-:Y:S02]  /*0880*/  IMAD.MOV.U32 R3, RZ, RZ, R5 ;  /* 0x000000ffff037224 */ /* 0x000fe400078e0005 */
[----:B------:R-:W-:Y:S02]  /*0890*/  IMAD.MOV.U32 R29, RZ, RZ, R6 ;  /* 0x000000ffff1d7224 */ /* 0x000fe400078e0006 */
[----:B0-----:R-:W-:-:S07]  /*08a0*/  IMAD.MOV.U32 R7, RZ, RZ, R2 ;  /* 0x000000ffff077224 */ /* 0x001fce00078e0002 */
.L_x_7:
[----:B------:R-:W-:Y:S05]  /*08b0*/  BSYNC.RECONVERGENT B1 ;  /* 0x0000000000017941 */ /* 0x000fea0003800200 */
.L_x_6:
[----:B0-----:R-:W-:Y:S02]  /*08c0*/  VIADD R2, R7, 0x1 ;  /* 0x0000000107027836 */ /* 0x001fe40000000000 */
[----:B------:R-:W-:-:S03]  /*08d0*/  IMAD.U32 R4, RZ, RZ, UR7 ;  /* 0x00000007ff047e24 */ /* 0x000fc6000f8e00ff */
[----:B------:R-:W-:-:S04]  /*08e0*/  ISETP.LE.U32.AND P0, PT, R2, UR6, PT ;  /* 0x0000000602007c0c */ /* 0x000fc8000bf03070 */
[----:B------:R-:W-:-:S13]  /*08f0*/  ISETP.GE.U32.AND.EX P0, PT, R4, RZ, PT, P0 ;  /* 0x000000ff0400720c */ /* 0x000fda0003f06100 */
[----:B------:R-:W-:Y:S05]  /*0900*/  @P0 BRA `(.L_x_9) ;  /* 0xfffffffc00800947 */ /* 0x000fea000383ffff */
[----:B------:R-:W-:Y:S05]  /*0910*/  BSYNC.RECONVERGENT B0 ;  /* 0x0000000000007941 */ /* 0x000fea0003800200 */
.L_x_5:
[----:B------:R-:W0:Y:S01]  /*0920*/  LDCU UR5, c[0x0][0x398] ;  /* 0x00007300ff0577ac */ /* 0x000e220008000800 */
[----:B------:R1:W-:Y:S01]  /*0930*/  STL.128 [R1], RZ ;  /* 0x000000ff01007387 */ /* 0x0003e20000100c00 */
[----:B------:R-:W-:-:S03]  /*0940*/  CS2R R12, SRZ ;  /* 0x00000000000c7805 */ /* 0x000fc6000001ff00 */
[----:B------:R1:W-:Y:S04]  /*0950*/  STL.128 [R1+0x10], RZ ;  /* 0x000010ff01007387 */ /* 0x0003e80000100c00 */
[----:B------:R1:W-:Y:S04]  /*0960*/  STL.128 [R1+0x20], RZ ;  /* 0x000020ff01007387 */ /* 0x0003e80000100c00 */
[----:B------:R1:W-:Y:S04]  /*0970*/  STL.128 [R1+0x30], RZ ;  /* 0x000030ff01007387 */ /* 0x0003e80000100c00 */
[----:B------:R1:W-:Y:S01]  /*0980*/  STL.128 [R1+0x40], RZ ;  /* 0x000040ff01007387 */ /* 0x0003e20000100c00 */
[----:B0-----:R-:W-:-:S03]  /*0990*/  UISETP.NE.AND UP0, UPT, UR5, URZ, UPT ;  /* 0x000000ff0500728c */ /* 0x001fc6000bf05270 */
[----:B------:R1:W-:Y:S04]  /*09a0*/  STL.128 [R1+0x50], RZ ;  /* 0x000050ff01007387 */ /* 0x0003e80000100c00 */
[----:B------:R1:W-:Y:S04]  /*09b0*/  STL.128 [R1+0x60], RZ ;  /* 0x000060ff01007387 */ /* 0x0003e80000100c00 */
[----:B------:R1:W-:Y:S04]  /*09c0*/  STL.128 [R1+0x70], RZ ;  /* 0x000070ff01007387 */ /* 0x0003e80000100c00 */
[----:B------:R1:W-:Y:S04]  /*09d0*/  STL.128 [R1+0x80], RZ ;  /* 0x000080ff01007387 */ /* 0x0003e80000100c00 */
[----:B------:R1:W-:Y:S01]  /*09e0*/  STL.128 [R1+0x90], RZ ;  /* 0x000090ff01007387 */ /* 0x0003e20000100c00 */
[----:B------:R-:W-:Y:S06]  /*09f0*/  BAR.SYNC.DEFER_BLOCKING 0x0 ;  /* 0x0000000000007b1d */ /* 0x000fec0000010000 */
[----:B------:R-:W-:Y:S05]  /*0a00*/  BRA.U !UP0, `(.L_x_10) ;  /* 0x0000001508b07547 */ /* 0x000fea000b800000 */
[----:B------:R-:W0:Y:S01]  /*0a10*/  LDC.64 R18, c[0x0][0x380] ;  /* 0x0000e000ff127b82 */ /* 0x000e220000000a00 */
[----:B------:R-:W2:Y:S01]  /*0a20*/  LDCU UR4, c[0x0][0x39c] ;  /* 0x00007380ff0477ac */ /* 0x000ea20008000800 */
[----:B------:R-:W-:Y:S01]  /*0a30*/  BSSY.RECONVERGENT B8, `(.L_x_11) ;  /* 0x00000ae000087945 */ /* 0x000fe20003800200 */
[----:B------:R-:W-:Y:S02]  /*0a40*/  IMAD.MOV.U32 R27, RZ, RZ, RZ ;  /* 0x000000ffff1b7224 */ /* 0x000fe400078e00ff */
[----:B------:R-:W-:Y:S02]  /*0a50*/  IMAD.MOV.U32 R26, RZ, RZ, -0x1 ;  /* 0xffffffffff1a7424 */ /* 0x000fe400078e00ff */
[----:B0-----:R-:W-:-:S04]  /*0a60*/  IMAD.WIDE.U32 R18, R3, UR5, R18 ;  /* 0x0000000503127c25 */ /* 0x001fc8000f8e0012 */
[----:B--2---:R-:W-:-:S04]  /*0a70*/  IMAD R3, R3, UR4, RZ ;  /* 0x0000000403037c24 */ /* 0x004fc8000f8e02ff */
[----:B------:R-:W-:Y:S02]  /*0a80*/  IMAD.IADD R25, R19, 0x1, R3 ;  /* 0x0000000113197824 */ /* 0x000fe400078e0203 */
[----:B------:R-:W-:-:S07]  /*0a90*/  IMAD.IADD R31, R3, 0x1, R19 ;  /* 0x00000001031f7824 */ /* 0x000fce00078e0213 */
.L_x_29:
[----:B0-----:R-:W-:-:S05]  /*0aa0*/  IADD3 R2, P0, PT, R27, R18, RZ ;  /* 0x000000121b027210 */ /* 0x001fca0007f1e0ff */
[----:B------:R-:W-:-:S05]  /*0ab0*/  IMAD.X R3, RZ, RZ, R25, P0 ;  /* 0x000000ffff037224 */ /* 0x000fca00000e0619 */
[----:B------:R-:W2:Y:S01]  /*0ac0*/  LDG.E.U8 R2, desc[UR36][R2.64] ;  /* 0x0000002402027981 */ /* 0x000ea2000c1e1100 */
[----:B------:R-:W-:Y:S01]  /*0ad0*/  BSSY.RECONVERGENT B7, `(.L_x_12) ;  /* 0x000009f000077945 */ /* 0x000fe20003800200 */
[----:B------:R-:W-:Y:S01]  /*0ae0*/  IMAD.MOV.U32 R5, RZ, RZ, R26 ;  /* 0x000000ffff057224 */ /* 0x000fe200078e001a */
[----:B--2---:R-:W-:-:S13]  /*0af0*/  ISETP.NE.AND P0, PT, R2, 0x20, PT ;  /* 0x000000200200780c */ /* 0x004fda0003f05270 */
[----:B------:R-:W-:-:S04]  /*0b00*/  @P0 ISETP.NE.AND P1, PT, R26, -0x1, PT ;  /* 0xffffffff1a00080c */ /* 0x000fc80003f25270 */
[----:B------:R-:W-:Y:S01]  /*0b10*/  @P0 SEL R26, R27, R26, !P1 ;  /* 0x0000001a1b1a0207 */ /* 0x000fe20004800000 */
[----:B------:R-:W-:Y:S08]  /*0b20*/  @P0 BRA `(.L_x_13) ;  /* 0x0000000800640947 */ /* 0x000ff00003800000 */
[----:B------:R-:W-:Y:S01]  /*0b30*/  ISETP.NE.AND P0, PT, R5, -0x1, PT ;  /* 0xffffffff0500780c */ /* 0x000fe20003f05270 */
[----:B------:R-:W-:-:S12]  /*0b40*/  IMAD.MOV.U32 R26, RZ, RZ, -0x1 ;  /* 0xffffffffff1a7424 */ /* 0x000fd800078e00ff */
[----:B------:R-:W-:Y:S05]  /*0b50*/  @!P0 BRA `(.L_x_13) ;  /* 0x0000000800588947 */ /* 0x000fea0003800000 */
[--C-:B------:R-:W-:Y:S01]  /*0b60*/  IMAD.IADD R6, R27, 0x1, -R5.reuse ;  /* 0x000000011b067824 */ /* 0x100fe200078e0a05 */
[----:B------:R-:W-:Y:S01]  /*0b70*/  BSSY.RECONVERGENT B0, `(.L_x_14) ;  /* 0x0000065000007945 */ /* 0x000fe20003800200 */
[----:B------:R-:W-:Y:S01]  /*0b80*/  SHF.R.S32.HI R4, RZ, 0x1f, R5 ;  /* 0x0000001fff047819 */ /* 0x000fe20000011405 */
[----:B------:R-:W-:Y:S02]  /*0b90*/  IMAD.MOV.U32 R0, RZ, RZ, RZ ;  /* 0x000000ffff007224 */ /* 0x000fe400078e00ff */
[----:B------:R-:W-:-:S13]  /*0ba0*/  ISETP.NE.AND P0, PT, R6, RZ, PT ;  /* 0x000000ff0600720c */ /* 0x000fda0003f05270 */
[----:B------:R-:W-:Y:S05]  /*0bb0*/  @!P0 BRA `(.L_x_15) ;  /* 0x0000000400808947 */ /* 0x000fea0003800000 */
[----:B------:R-:W-:Y:S01]  /*0bc0*/  IMAD.IADD R0, R5, 0x1, -R27 ;  /* 0x0000000105007824 */ /* 0x000fe200078e0a1b */
[----:B------:R-:W-:Y:S01]  /*0bd0*/  LOP3.LUT R15, R6, 0xf, RZ, 0xc0, !PT ;  /* 0x0000000f060f7812 */ /* 0x000fe200078ec0ff */
[----:B------:R-:W-:Y:S01]  /*0be0*/  BSSY.RECONVERGENT B1, `(.L_x_16) ;  /* 0x0000026000017945 */ /* 0x000fe20003800200 */
[----:B------:R-:W-:Y:S02]  /*0bf0*/  IMAD.MOV.U32 R8, RZ, RZ, RZ ;  /* 0x000000ffff087224 */ /* 0x000fe400078e00ff */
[----:B------:R-:W-:Y:S01]  /*0c00*/  ISETP.GT.U32.AND P0, PT, R0, -0x10, PT ;  /* 0xfffffff00000780c */ /* 0x000fe20003f04070 */
[----:B------:R-:W-:Y:S01]  /*0c10*/  IMAD.MOV.U32 R0, RZ, RZ, RZ ;  /* 0x000000ffff007224 */ /* 0x000fe200078e00ff */
[----:B------:R-:W-:-:S11]  /*0c20*/  ISETP.NE.AND P1, PT, R15, RZ, PT ;  /* 0x000000ff0f00720c */ /* 0x000fd60003f25270 */
[----:B------:R-:W-:Y:S05]  /*0c30*/  @P0 BRA `(.L_x_17) ;  /* 0x0000000000800947 */ /* 0x000fea0003800000 */
[----:B------:R-:W-:Y:S01]  /*0c40*/  LOP3.LUT R0, R6, 0xfffffff0, RZ, 0xc0, !PT ;  /* 0xfffffff006007812 */ /* 0x000fe200078ec0ff */
[----:B------:R-:W-:Y:S02]  /*0c50*/  IMAD.MOV.U32 R7, RZ, RZ, RZ ;  /* 0x000000ffff077224 */ /* 0x000fe400078e00ff */
[----:B------:R-:W-:-:S07]  /*0c60*/  IMAD.MOV.U32 R8, RZ, RZ, RZ ;  /* 0x000000ffff087224 */ /* 0x000fce00078e00ff */
.L_x_18:
[----:B------:R-:W-:-:S04]  /*0c70*/  IADD3 R2, P0, P2, R18, R7, R5 ;  /* 0x0000000712027210 */ /* 0x000fc80007a1e005 */
[----:B------:R-:W-:-:S05]  /*0c80*/  IADD3.X R3, PT, PT, R25, RZ, R4, P0, P2 ;  /* 0x000000ff19037210 */ /* 0x000fca00007e4404 */
[----:B------:R-:W2:Y:S04]  /*0c90*/  LDG.E.U8 R9, desc[UR36][R2.64] ;  /* 0x0000002402097981 */ /* 0x000ea8000c1e1100 */
[----:B------:R-:W2:Y:S04]  /*0ca0*/  LDG.E.U8 R10, desc[UR36][R2.64+0x1] ;  /* 0x00000124020a7981 */ /* 0x000ea8000c1e1100 */
[----:B------:R-:W3:Y:S04]  /*0cb0*/  LDG.E.U8 R12, desc[UR36][R2.64+0x2] ;  /* 0x00000224020c7981 */ /* 0x000ee8000c1e1100 */
[----:B------:R-:W3:Y:S04]  /*0cc0*/  LDG.E.U8 R11, desc[UR36][R2.64+0x3] ;  /* 0x00000324020b7981 */ /* 0x000ee8000c1e1100 */
[----:B------:R-:W4:Y:S04]  /*0cd0*/  LDG.E.U8 R14, desc[UR36][R2.64+0x4] ;  /* 0x00000424020e7981 */ /* 0x000f28000c1e1100 */
[----:B------:R-:W4:Y:S04]  /*0ce0*/  LDG.E.U8 R13, desc[UR36][R2.64+0x5] ;  /* 0x00000524020d7981 */ /* 0x000f28000c1e1100 */
[----:B------:R-:W5:Y:S04]  /*0cf0*/  LDG.E.U8 R17, desc[UR36][R2.64+0xe] ;  /* 0x00000e2402117981 */ /* 0x000f68000c1e1100 */
[----:B------:R-:W5:Y:S01]  /*0d00*/  LDG.E.U8 R16, desc[UR36][R2.64+0xf] ;  /* 0x00000f2402107981 */ /* 0x000f62000c1e1100 */
[----:B--2---:R-:W-:-:S03]  /*0d10*/  IADD3 R9, PT, PT, R10, R8, R9 ;  /* 0x000000080a097210 */ /* 0x004fc60007ffe009 */
[----:B------:R-:W2:Y:S04]  /*0d20*/  LDG.E.U8 R8, desc[UR36][R2.64+0x6] ;  /* 0x0000062402087981 */ /* 0x000ea8000c1e1100 */
[----:B------:R-:W2:Y:S01]  /*0d30*/  LDG.E.U8 R10, desc[UR36][R2.64+0x7] ;  /* 0x00000724020a7981 */ /* 0x000ea2000c1e1100 */
[----:B---3--:R-:W-:-:S03]  /*0d40*/  IADD3 R9, PT, PT, R11, R9, R12 ;  /* 0x000000090b097210 */ /* 0x008fc60007ffe00c */
[----:B------:R-:W3:Y:S04]  /*0d50*/  LDG.E.U8 R11, desc[UR36][R2.64+0x8] ;  /* 0x00000824020b7981 */ /* 0x000ee8000c1e1100 */
[----:B------:R-:W3:Y:S01]  /*0d60*/  LDG.E.U8 R12, desc[UR36][R2.64+0x9] ;  /* 0x00000924020c7981 */ /* 0x000ee2000c1e1100 */
[----:B----4-:R-:W-:-:S03]  /*0d70*/  IADD3 R9, PT, PT, R13, R9, R14 ;  /* 0x000000090d097210 */ /* 0x010fc60007ffe00e */
[----:B------:R-:W4:Y:S04]  /*0d80*/  LDG.E.U8 R13, desc[UR36][R2.64+0xa] ;  /* 0x00000a24020d7981 */ /* 0x000f28000c1e1100 */
[----:B------:R-:W4:Y:S01]  /*0d90*/  LDG.E.U8 R14, desc[UR36][R2.64+0xb] ;  /* 0x00000b24020e7981 */ /* 0x000f22000c1e1100 */
[----:B--2---:R-:W-:-:S03]  /*0da0*/  IADD3 R8, PT, PT, R10, R9, R8 ;  /* 0x000000090a087210 */ /* 0x004fc60007ffe008 */
[----:B------:R-:W2:Y:S04]  /*0db0*/  LDG.E.U8 R9, desc[UR36][R2.64+0xc] ;  /* 0x00000c2402097981 */ /* 0x000ea8000c1e1100 */
[----:B------:R-:W2:Y:S01]  /*0dc0*/  LDG.E.U8 R10, desc[UR36][R2.64+0xd] ;  /* 0x00000d24020a7981 */ /* 0x000ea2000c1e1100 */
[----:B------:R-:W-:Y:S01]  /*0dd0*/  VIADD R7, R7, 0x10 ;  /* 0x0000001007077836 */ /* 0x000fe20000000000 */
[----:B---3--:R-:W-:-:S04]  /*0de0*/  IADD3 R8, PT, PT, R12, R8, R11 ;  /* 0x000000080c087210 */ /* 0x008fc80007ffe00b */
[----:B------:R-:W-:Y:S02]  /*0df0*/  ISETP.NE.AND P0, PT, R7, R0, PT ;  /* 0x000000000700720c */ /* 0x000fe40003f05270 */
[----:B----4-:R-:W-:-:S04]  /*0e00*/  IADD3 R8, PT, PT, R14, R8, R13 ;  /* 0x000000080e087210 */ /* 0x010fc80007ffe00d */
[----:B--2---:R-:W-:-:S04]  /*0e10*/  IADD3 R8, PT, PT, R10, R8, R9 ;  /* 0x000000080a087210 */ /* 0x004fc80007ffe009 */
[----:B-----5:R-:W-:-:S03]  /*0e20*/  IADD3 R8, PT, PT, R16, R8, R17 ;  /* 0x0000000810087210 */ /* 0x020fc60007ffe011 */
[----:B------:R-:W-:Y:S05]  /*0e30*/  @P0 BRA `(.L_x_18) ;  /* 0xfffffffc008c0947 */ /* 0x000fea000383ffff */
.L_x_17:
[----:B------:R-:W-:Y:S05]  /*0e40*/  BSYNC.RECONVERGENT B1 ;  /* 0x0000000000017941 */ /* 0x000fea0003800200 */
.L_x_16:
[----:B------:R-:W-:Y:S04]  /*0e50*/  BSSY.RECONVERGENT B1, `(.L_x_19) ;  /* 0x0000033000017945 */ /* 0x000fe80003800200 */
[----:B------:R-:W-:Y:S05]  /*0e60*/  @!P1 BRA `(.L_x_20) ;  /* 0x0000000000c49947 */ /* 0x000fea0003800000 */
[----:B------:R-:W-:Y:S01]  /*0e70*/  ISETP.GE.U32.AND P0, PT, R15, 0x8, PT ;  /* 0x000000080f00780c */ /* 0x000fe20003f06070 */
[----:B------:R-:W-:Y:S01]  /*0e80*/  BSSY.RECONVERGENT B2, `(.L_x_21) ;  /* 0x0000013000027945 */ /* 0x000fe20003800200 */
[----:B------:R-:W-:-:S04]  /*0e90*/  LOP3.LUT R16, R6, 0x7, RZ, 0xc0, !PT ;  /* 0x0000000706107812 */ /* 0x000fc800078ec0ff */
[----:B------:R-:W-:-:S07]  /*0ea0*/  ISETP.NE.AND P1, PT, R16, RZ, PT ;  /* 0x000000ff1000720c */ /* 0x000fce0003f25270 */
[----:B------:R-:W-:Y:S06]  /*0eb0*/  @!P0 BRA `(.L_x_22) ;  /* 0x00000000003c8947 */ /* 0x000fec0003800000 */
        /* <DEDUP_REMOVED lines=10> */
[----:B------:R-:W-:Y:S01]  /*0f60*/  VIADD R0, R0, 0x8 ;  /* 0x0000000800007836 */ /* 0x000fe20000000000 */
[----:B--2---:R-:W-:-:S04]  /*0f70*/  IADD3 R7, PT, PT, R9, R8, R7 ;  /* 0x0000000809077210 */ /* 0x004fc80007ffe007 */
[----:B---3--:R-:W-:-:S04]  /*0f80*/  IADD3 R7, PT, PT, R11, R7, R10 ;  /* 0x000000070b077210 */ /* 0x008fc80007ffe00a */
[----:B----4-:R-:W-:-:S04]  /*0f90*/  IADD3 R7, PT, PT, R13, R7, R12 ;  /* 0x000000070d077210 */ /* 0x010fc80007ffe00c */
[----:B-----5:R-:W-:-:S07]  /*0fa0*/  IADD3 R8, PT, PT, R15, R7, R14 ;  /* 0x000000070f087210 */ /* 0x020fce0007ffe00e */
.L_x_22:
[----:B------:R-:W-:Y:S05]  /*0fb0*/  BSYNC.RECONVERGENT B2 ;  /* 0x0000000000027941 */ /* 0x000fea0003800200 */
.L_x_21:
        /* <DEDUP_REMOVED lines=11> */
[----:B------:R-:W3:Y:S01]  /*1070*/  LDG.E.U8 R11, desc[UR36][R2.64+0x3] ;  /* 0x00000324020b7981 */ /* 0x000ee2000c1e1100 */
[----:B------:R-:W-:Y:S01]  /*1080*/  VIADD R0, R0, 0x4 ;  /* 0x0000000400007836 */ /* 0x000fe20000000000 */
[----:B--2---:R-:W-:-:S04]  /*1090*/  IADD3 R7, PT, PT, R9, R8, R7 ;  /* 0x0000000809077210 */ /* 0x004fc80007ffe007 */
[----:B---3--:R-:W-:-:S07]  /*10a0*/  IADD3 R8, PT, PT, R11, R7, R10 ;  /* 0x000000070b087210 */ /* 0x008fce0007ffe00a */
.L_x_24:
[----:B------:R-:W-:Y:S05]  /*10b0*/  BSYNC.RECONVERGENT B2 ;  /* 0x0000000000027941 */ /* 0x000fea0003800200 */
.L_x_23:
[----:B------:R-:W-:Y:S05]  /*10c0*/  @!P1 BRA `(.L_x_20) ;  /* 0x00000000002c9947 */ /* 0x000fea0003800000 */
[----:B------:R-:W-:-:S04]  /*10d0*/  IADD3 R2, P0, P1, R18, R0, R5 ;  /* 0x0000000012027210 */ /* 0x000fc8000791e005 */
[----:B------:R-:W-:-:S05]  /*10e0*/  IADD3.X R3, PT, PT, R25, RZ, R4, P0, P1 ;  /* 0x000000ff19037210 */ /* 0x000fca00007e2404 */
[----:B------:R-:W2:Y:S01]  /*10f0*/  LDG.E.U8 R7, desc[UR36][R2.64] ;  /* 0x0000002402077981 */ /* 0x000ea2000c1e1100 */
[----:B------:R-:W-:Y:S01]  /*1100*/  ISETP.NE.AND P0, PT, R6, 0x1, PT ;  /* 0x000000010600780c */ /* 0x000fe20003f05270 */
[----:B--2---:R-:W-:-:S12]  /*1110*/  IMAD.IADD R8, R8, 0x1, R7 ;  /* 0x0000000108087824 */ /* 0x004fd800078e0207 */
[----:B------:R-:W-:Y:S05]  /*1120*/  @!P0 BRA `(.L_x_20) ;  /* 0x0000000000148947 */ /* 0x000fea0003800000 */
[----:B------:R-:W-:Y:S01]  /*1130*/  ISETP.NE.AND P0, PT, R6, 0x2, PT ;  /* 0x000000020600780c */ /* 0x000fe20003f05270 */
[----:B------:R-:W2:-:S12]  /*1140*/  LDG.E.U8 R7, desc[UR36][R2.64+0x1] ;  /* 0x0000012402077981 */ /* 0x000e98000c1e1100 */
[----:B------:R-:W3:Y:S01]  /*1150*/  @P0 LDG.E.U8 R9, desc[UR36][R2.64+0x2] ;  /* 0x0000022402090981 */ /* 0x000ee2000c1e1100 */
[----:B--2---:R-:W-:-:S04]  /*1160*/  IMAD.IADD R8, R8, 0x1, R7 ;  /* 0x0000000108087824 */ /* 0x004fc800078e0207 */
[----:B---3--:R-:W-:-:S07]  /*1170*/  @P0 IMAD.IADD R8, R8, 0x1, R9 ;  /* 0x0000000108080824 */ /* 0x008fce00078e0209 */
.L_x_20:
[----:B------:R-:W-:Y:S05]  /*1180*/  BSYNC.RECONVERGENT B1 ;  /* 0x0000000000017941 */ /* 0x000fea0003800200 */
.L_x_19:
[----:B------:R-:W-:-:S05]  /*1190*/  IMAD.HI.U32 R0, R8, -0x33333333, RZ ;  /* 0xcccccccd08007827 */ /* 0x000fca00078e00ff */
[----:B------:R-:W-:-:S05]  /*11a0*/  SHF.R.U32.HI R3, RZ, 0x4, R0 ;  /* 0x00000004ff037819 */ /* 0x000fca0000011600 */
[----:B------:R-:W-:-:S07]  /*11b0*/  IMAD R0, R3, -0x14, R8 ;  /* 0xffffffec03007824 */ /* 0x000fce00078e0208 */
.L_x_15:
[----:B------:R-:W-:Y:S05]  /*11c0*/  BSYNC.RECONVERGENT B0 ;  /* 0x0000000000007941 */ /* 0x000fea0003800200 */
.L_x_14:
[----:B------:R-:W-:-:S05]  /*11d0*/  IMAD.U32 R24, R0, 0x8, R1 ;  /* 0x0000000800187824 */ /* 0x000fca00078e0001 */
[----:B------:R-:W2:Y:S02]  /*11e0*/  LDL.64 R2, [R24] ;  /* 0x0000000018027983 */ /* 0x000ea40000100a00 */
[----:B--2---:R-:W-:-:S04]  /*11f0*/  ISETP.NE.U32.AND P0, PT, R2, RZ, PT ;  /* 0x000000ff0200720c */ /* 0x004fc80003f05070 */
[----:B------:R-:W-:-:S13]  /*1200*/  ISETP.NE.AND.EX P0, PT, R3, RZ, PT, P0 ;  /* 0x000000ff0300720c */ /* 0x000fda0003f05300 */
[----:B------:R-:W-:Y:S05]  /*1210*/  @P0 BRA `(.L_x_25) ;  /* 0x0000000000980947 */ /* 0x000fea0003800000 */
[----:B------:R-:W-:Y:S01]  /*1220*/  IADD3 R6, P0, PT, R5, R18, RZ ;  /* 0x0000001205067210 */ /* 0x000fe20007f1e0ff */
[----:B------:R-:W-:Y:S01]  /*1230*/  IMAD.MOV.U32 R8, RZ, RZ, 0x101 ;  /* 0x00000101ff087424 */ /* 0x000fe200078e00ff */
[----:B------:R-:W-:Y:S01]  /*1240*/  MOV R0, 0x0 ;  /* 0x0000000000007802 */ /* 0x000fe20000000f00 */
[----:B------:R-:W-:Y:S02]  /*1250*/  IMAD.MOV.U32 R5, RZ, RZ, RZ ;  /* 0x000000ffff057224 */ /* 0x000fe400078e00ff */
[----:B------:R-:W-:Y:S01]  /*1260*/  IMAD.X R7, R4, 0x1, R31, P0 ;  /* 0x0000000104077824 */ /* 0x000fe200000e061f */
[----:B------:R0:W2:Y:S01]  /*1270*/  LDC.64 R2, c[0x4][R0] ;  /* 0x0100000000027b82 */ /* 0x0000a20000000a00 */
[----:B------:R0:W-:Y:S01]  /*1280*/  STL.U16 [R1+0xa8], R8 ;  /* 0x0000a80801007387 */ /* 0x0001e20000100400 */
[----:B------:R-:W-:-:S03]  /*1290*/  IMAD.MOV.U32 R4, RZ, RZ, 0x10 ;  /* 0x00000010ff047424 */ /* 0x000fc600078e00ff */
[----:B------:R0:W-:Y:S04]  /*12a0*/  STL.64 [R1+0xa0], R6 ;  /* 0x0000a00601007387 */ /* 0x0001e80000100a00 */
[----:B------:R-:W-:-:S07]  /*12b0*/  LEPC R20, `(.L_x_26) ;  /* 0x000000001014794e */ /* 0x000fce0000000000 */
[----:B012---:R-:W-:Y:S05]  /*12c0*/  CALL.ABS.NOINC R2 ;  /* 0x0000000002007343 */ /* 0x007fea0003c00000 */
.L_x_26:
[----:B------:R-:W-:Y:S01]  /*12d0*/  ISETP.NE.U32.AND P0, PT, R4, RZ, PT ;  /* 0x000000ff0400720c */ /* 0x000fe20003f05070 */
[----:B------:R-:W-:Y:S01]  /*12e0*/  BSSY.RECONVERGENT B6, `(.L_x_27) ;  /* 0x0000015000067945 */ /* 0x000fe20003800200 */
[----:B------:R-:W-:Y:S02]  /*12f0*/  IMAD.MOV.U32 R16, RZ, RZ, R4 ;  /* 0x000000ffff107224 */ /* 0x000fe400078e0004 */
[----:B------:R-:W-:Y:S01]  /*1300*/  ISETP.NE.AND.EX P0, PT, R5, RZ, PT, P0 ;  /* 0x000000ff0500720c */ /* 0x000fe20003f05300 */
[----:B------:R-:W-:-:S12]  /*1310*/  IMAD.MOV.U32 R17, RZ, RZ, R5 ;  /* 0x000000ffff117224 */ /* 0x000fd800078e0005 */
[----:B------:R-:W-:Y:S05]  /*1320*/  @P0 BRA `(.L_x_28) ;  /* 0x0000000000400947 */ /* 0x000fea0003800000 */
[----:B------:R-:W-:Y:S01]  /*1330*/  MOV R2, 0x8 ;  /* 0x0000000800027802 */ /* 0x000fe20000000f00 */
[----:B------:R-:W0:Y:S01]  /*1340*/  LDCU.64 UR4, c[0x4][0x20] ;  /* 0x01000400ff0477ac */ /* 0x000e220008000a00 */
[----:B------:R-:W-:Y:S02]  /*1350*/  IMAD.MOV.U32 R8, RZ, RZ, 0x2e ;  /* 0x0000002eff087424 */ /* 0x000fe400078e00ff */
[----:B------:R-:W-:Y:S01]  /*1360*/  IMAD.MOV.U32 R12, RZ, RZ, 0x1 ;  /* 0x00000001ff0c7424 */ /* 0x000fe200078e00ff */
[----:B------:R-:W1:Y:S01]  /*1370*/  LDCU.64 UR6, c[0x4][0x28] ;  /* 0x01000500ff0677ac */ /* 0x000e620008000a00 */
[----:B------:R-:W2:Y:S01]  /*1380*/  LDC.64 R2, c[0x4][R2] ;  /* 0x0100000002027b82 */ /* 0x000ea20000000a00 */
[----:B------:R-:W-:Y:S01]  /*1390*/  IMAD.MOV.U32 R13, RZ, RZ, RZ ;  /* 0x000000ffff0d7224 */ /* 0x000fe200078e00ff */
[----:B------:R-:W3:Y:S01]  /*13a0*/  LDCU.64 UR8, c[0x4][0x18] ;  /* 0x01000300ff0877ac */ /* 0x000ee20008000a00 */
[----:B0-----:R-:W-:Y:S02]  /*13b0*/  IMAD.U32 R4, RZ, RZ, UR4 ;  /* 0x00000004ff047e24 */ /* 0x001fe4000f8e00ff */
[----:B------:R-:W-:-:S02]  /*13c0*/  IMAD.U32 R5, RZ, RZ, UR5 ;  /* 0x00000005ff057e24 */ /* 0x000fc4000f8e00ff */
[----:B-1----:R-:W-:Y:S02]  /*13d0*/  IMAD.U32 R6, RZ, RZ, UR6 ;  /* 0x00000006ff067e24 */ /* 0x002fe4000f8e00ff */
[----:B------:R-:W-:Y:S02]  /*13e0*/  IMAD.U32 R7, RZ, RZ, UR7 ;  /* 0x00000007ff077e24 */ /* 0x000fe4000f8e00ff */
[----:B---3--:R-:W-:Y:S02]  /*13f0*/  IMAD.U32 R10, RZ, RZ, UR8 ;  /* 0x00000008ff0a7e24 */ /* 0x008fe4000f8e00ff */
[----:B------:R-:W-:-:S07]  /*1400*/  IMAD.U32 R11, RZ, RZ, UR9 ;  /* 0x00000009ff0b7e24 */ /* 0x000fce000f8e00ff */
[----:B------:R-:W-:-:S07]  /*1410*/  LEPC R20, `(.L_x_28) ;  /* 0x000000001014794e */ /* 0x000fce0000000000 */
[----:B--2---:R-:W-:Y:S05]  /*1420*/  CALL.ABS.NOINC R2 ;  /* 0x0000000002007343 */ /* 0x004fea0003c00000 */
.L_x_28:
[----:B------:R-:W-:Y:S05]  /*1430*/  BSYNC.RECONVERGENT B6 ;  /* 0x0000000000067941 */ /* 0x000fea0003800200 */
.L_x_27:
[----:B------:R2:W-:Y:S04]  /*1440*/  ST.E.64 desc[UR36][R16.64], R22 ;  /* 0x0000001610007985 */ /* 0x0005e8000c101b24 */
[----:B------:R2:W-:Y:S04]  /*1450*/  ST.E.64 desc[UR36][R16.64+0x8], RZ ;  /* 0x000008ff10007985 */ /* 0x0005e8000c101b24 */
[----:B------:R2:W-:Y:S01]  /*1460*/  STL.64 [R24], RZ ;  /* 0x000000ff18007387 */ /* 0x0005e20000100a00 */
[----:B------:R-:W-:Y:S05]  /*1470*/  BRA `(.L_x_13) ;  /* 0x0000000000107947 */ /* 0x000fea0003800000 */
.L_x_25:
[----:B------:R-:W2:Y:S04]  /*1480*/  LD.E.64 R2, desc[UR36][R2.64] ;  /* 0x0000002402027980 */ /* 0x000ea8000c101b00 */
[----:B--2---:R-:W2:Y:S02]  /*1490*/  LD.E.U8 R0, desc[UR36][R2.64+0x9] ;  /* 0x0000092402007980 */ /* 0x004ea4000c101100 */
[----:B--2---:R-:W-:-:S05]  /*14a0*/  VIADD R5, R0, 0x1 ;  /* 0x0000000100057836 */ /* 0x004fca0000000000 */
[----:B------:R0:W-:Y:S02]  /*14b0*/  ST.E.U8 desc[UR36][R2.64+0x9], R5 ;  /* 0x0000090502007985 */ /* 0x0001e4000c101124 */
.L_x_13:
[----:B------:R-:W-:Y:S05]  /*14c0*/  BSYNC.RECONVERGENT B7 ;  /* 0x0000000000077941 */ /* 0x000fea0003800200 */
.L_x_12:
[----:B--2---:R-:W2:Y:S01]  /*14d0*/  LDC R16, c[0x0][0x398] ;  /* 0x0000e600ff107b82 */ /* 0x004ea20000000800 */
[----:B------:R-:W-:-:S05]  /*14e0*/  VIADD R27, R27, 0x1 ;  /* 0x000000011b1b7836 */ /* 0x000fca0000000000 */
[----:B--2---:R-:W-:-:S13]  /*14f0*/  ISETP.NE.AND P0, PT, R27, R16, PT ;  /* 0x000000101b00720c */ /* 0x004fda0003f05270 */
[----:B------:R-:W-:Y:S05]  /*1500*/  @P0 BRA `(.L_x_29) ;  /* 0xfffffff400640947 */ /* 0x000fea000383ffff */
[----:B------:R-:W-:Y:S05]  /*1510*/  BSYNC.RECONVERGENT B8 ;  /* 0x0000000000087941 */ /* 0x000fea0003800200 */
.L_x_11:
[----:B------:R-:W2:Y:S01]  /*1520*/  LDCU.64 UR4, c[0x0][0x380] ;  /* 0x00007000ff0477ac */ /* 0x000ea20008000a00 */
[----:B------:R-:W-:Y:S01]  /*1530*/  BSSY.RECONVERGENT B8, `(.L_x_30) ;  /* 0x00000b8000087945 */ /* 0x000fe20003800200 */
[----:B------:R-:W-:Y:S01]  /*1540*/  IMAD.MOV.U32 R28, RZ, RZ, RZ ;  /* 0x000000ffff1c7224 */ /* 0x000fe200078e00ff */
[----:B------:R-:W3:Y:S01]  /*1550*/  LDCU UR6, c[0x0][0x39c] ;  /* 0x00007380ff0677ac */ /* 0x000ee20008000800 */
[----:B------:R-:W-:Y:S02]  /*1560*/  IMAD.MOV.U32 R27, RZ, RZ, -0x1 ;  /* 0xffffffffff1b7424 */ /* 0x000fe400078e00ff */
[----:B--2---:R-:W-:-:S04]  /*1570*/  IMAD.WIDE.U32 R16, R29, R16, UR4 ;  /* 0x000000041d107e25 */ /* 0x004fc8000f8e0010 */
[----:B---3--:R-:W-:Y:S01]  /*1580*/  IMAD R29, R29, UR6, R17 ;  /* 0x000000061d1d7c24 */ /* 0x008fe2000f8e0211 */
[----:B------:R-:W-:-:S05]  /*1590*/  IADD3 R30, P0, PT, R16, 0x7, RZ ;  /* 0x00000007101e7810 */ /* 0x000fca0007f1e0ff */
[----:B------:R-:W-:-:S08]  /*15a0*/  IMAD.X R26, RZ, RZ, R29, P0 ;  /* 0x000000ffff1a7224 */ /* 0x000fd000000e061d */
.L_x_48:
[----:B0-2---:R-:W-:-:S05]  /*15b0*/  IADD3 R2, P0, PT, R28, R16, RZ ;  /* 0x000000101c027210 */ /* 0x005fca0007f1e0ff */
        /* <DEDUP_REMOVED lines=25> */
[----:B------:R-:W-:Y:S01]  /*1750*/  IADD3 R9, P0, PT, R5, R30, RZ ;  /* 0x0000001e05097210 */ /* 0x000fe20007f1e0ff */
[----:B------:R-:W-:Y:S01]  /*1760*/  IMAD.MOV.U32 R8, RZ, RZ, RZ ;  /* 0x000000ffff087224 */ /* 0x000fe200078e00ff */
[----:B------:R-:W-:-:S03]  /*1770*/  LOP3.LUT R0, R6, 0xfffffff0, RZ, 0xc0, !PT ;  /* 0xfffffff006007812 */ /* 0x000fc600078ec0ff */
[----:B------:R-:W-:Y:S02]  /*1780*/  IMAD.X R10, R4, 0x1, R26, P0 ;  /* 0x00000001040a7824 */ /* 0x000fe400000e061a */
[----:B------:R-:W-:-:S07]  /*1790*/  IMAD.MOV R7, RZ, RZ, -R0 ;  /* 0x000000ffff077224 */ /* 0x000fce00078e0a00 */
.L_x_37:
[----:B------:R-:W-:Y:S02]  /*17a0*/  IMAD.MOV.U32 R2, RZ, RZ, R9 ;  /* 0x000000ffff027224 */ /* 0x000fe400078e0009 */
[----:B------:R-:W-:-:S05]  /*17b0*/  IMAD.MOV.U32 R3, RZ, RZ, R10 ;  /* 0x000000ffff037224 */ /* 0x000fca00078e000a */
[----:B------:R-:W2:Y:S04]  /*17c0*/  LDG.E.U8 R9, desc[UR36][R2.64+-0x7] ;  /* 0xfffff92402097981 */ /* 0x000ea8000c1e1100 */
[----:B------:R-:W2:Y:S04]  /*17d0*/  LDG.E.U8 R10, desc[UR36][R2.64+-0x6] ;  /* 0xfffffa24020a7981 */ /* 0x000ea8000c1e1100 */
[----:B------:R-:W3:Y:S04]  /*17e0*/  LDG.E.U8 R12, desc[UR36][R2.64+-0x5] ;  /* 0xfffffb24020c7981 */ /* 0x000ee8000c1e1100 */
[----:B------:R-:W3:Y:S01]  /*17f0*/  LDG.E.U8 R11, desc[UR36][R2.64+-0x4] ;  /* 0xfffffc24020b7981 */ /* 0x000ee2000c1e1100 */
[----:B--2---:R-:W-:-:S03]  /*1800*/  IADD3 R9, PT, PT, R10, R8, R9 ;  /* 0x000000080a097210 */ /* 0x004fc60007ffe009 */
[----:B------:R-:W2:Y:S04]  /*1810*/  LDG.E.U8 R8, desc[UR36][R2.64+-0x3] ;  /* 0xfffffd2402087981 */ /* 0x000ea8000c1e1100 */
[----:B------:R-:W2:Y:S01]  /*1820*/  LDG.E.U8 R10, desc[UR36][R2.64+-0x2] ;  /* 0xfffffe24020a7981 */ /* 0x000ea2000c1e1100 */
[----:B---3--:R-:W-:-:S03]  /*1830*/  IADD3 R9, PT, PT, R11, R9, R12 ;  /* 0x000000090b097210 */ /* 0x008fc60007ffe00c */
        /* <DEDUP_REMOVED lines=8> */
[----:B------:R-:W-:Y:S01]  /*18c0*/  VIADD R7, R7, 0x10 ;  /* 0x0000001007077836 */ /* 0x000fe20000000000 */
[----:B--2---:R-:W-:Y:S02]  /*18d0*/  IADD3 R8, PT, PT, R10, R8, R9 ;  /* 0x000000080a087210 */ /* 0x004fe40007ffe009 */
[----:B------:R-:W2:Y:S04]  /*18e0*/  LDG.E.U8 R9, desc[UR36][R2.64+0x5] ;  /* 0x0000052402097981 */ /* 0x000ea8000c1e1100 */
[----:B------:R-:W2:Y:S01]  /*18f0*/  LDG.E.U8 R10, desc[UR36][R2.64+0x6] ;  /* 0x00000624020a7981 */ /* 0x000ea2000c1e1100 */
[----:B---3--:R-:W-:-:S03]  /*1900*/  IADD3 R8, PT, PT, R12, R8, R11 ;  /* 0x000000080c087210 */ /* 0x008fc60007ffe00b */
[----:B------:R-:W3:Y:S04]  /*1910*/  LDG.E.U8 R11, desc[UR36][R2.64+0x7] ;  /* 0x00000724020b7981 */ /* 0x000ee8000c1e1100 */
[----:B------:R-:W3:Y:S01]  /*1920*/  LDG.E.U8 R12, desc[UR36][R2.64+0x8] ;  /* 0x00000824020c7981 */ /* 0x000ee2000c1e1100 */
[----:B------:R-:W-:Y:S02]  /*1930*/  ISETP.NE.AND P0, PT, R7, RZ, PT ;  /* 0x000000ff0700720c */ /* 0x000fe40003f05270 */
[----:B--2---:R-:W-:Y:S02]  /*1940*/  IADD3 R8, PT, PT, R10, R8, R9 ;  /* 0x000000080a087210 */ /* 0x004fe40007ffe009 */
[----:B------:R-:W-:-:S05]  /*1950*/  IADD3 R9, P2, PT, R2, 0x10, RZ ;  /* 0x0000001002097810 */ /* 0x000fca0007f5e0ff */
[----:B------:R-:W-:Y:S01]  /*1960*/  IMAD.X R10, RZ, RZ, R3, P2 ;  /* 0x000000ffff0a7224 */ /* 0x000fe200010e0603 */
[----:B---3--:R-:W-:-:S03]  /*1970*/  IADD3 R8, PT, PT, R12, R8, R11 ;  /* 0x000000080c087210 */ /* 0x008fc60007ffe00b */
[----:B------:R-:W-:Y:S05]  /*1980*/  @P0 BRA `(.L_x_37) ;  /* 0xfffffffc00840947 */ /* 0x000fea000383ffff */
.L_x_36:
[----:B------:R-:W-:Y:S05]  /*1990*/  BSYNC.RECONVERGENT B1 ;  /* 0x0000000000017941 */ /* 0x000fea0003800200 */
.L_x_35:
        /* <DEDUP_REMOVED lines=14> */
[----:B------:R-:W4:Y:S01]  /*1a80*/  LDG.E.U8 R12, desc[UR36][R2.64+0x7] ;  /* 0x00000724020c7981 */ /* 0x000f22000c1e1100 */
[----:B--2---:R-:W-:-:S03]  /*1a90*/  IADD3 R7, PT, PT, R9, R8, R7 ;  /* 0x0000000809077210 */ /* 0x004fc60007ffe007 */
[----:B------:R-:W2:Y:S04]  /*1aa0*/  LDG.E.U8 R8, desc[UR36][R2.64+0x4] ;  /* 0x0000042402087981 */ /* 0x000ea8000c1e1100 */
[----:B------:R-:W2:Y:S01]  /*1ab0*/  LDG.E.U8 R9, desc[UR36][R2.64+0x5] ;  /* 0x0000052402097981 */ /* 0x000ea2000c1e1100 */
[----:B---3--:R-:W-:Y:S01]  /*1ac0*/  IADD3 R7, PT, PT, R11, R7, R10 ;  /* 0x000000070b077210 */ /* 0x008fe20007ffe00a */
[----:B------:R-:W-:-:S03]  /*1ad0*/  VIADD R0, R0, 0x8 ;  /* 0x0000000800007836 */ /* 0x000fc60000000000 */
[----:B--2---:R-:W-:-:S04]  /*1ae0*/  IADD3 R8, PT, PT, R9, R7, R8 ;  /* 0x0000000709087210 */ /* 0x004fc80007ffe008 */
[----:B----4-:R-:W-:-:S07]  /*1af0*/  IADD3 R8, PT, PT, R12, R8, R13 ;  /* 0x000000080c087210 */ /* 0x010fce0007ffe00d */
.L_x_41:
[----:B------:R-:W-:Y:S05]  /*1b00*/  BSYNC.RECONVERGENT B2 ;  /* 0x0000000000027941 */ /* 0x000fea0003800200 */
.L_x_40:
        /* <DEDUP_REMOVED lines=15> */
.L_x_43:
[----:B------:R-:W-:Y:S05]  /*1c00*/  BSYNC.RECONVERGENT B2 ;  /* 0x0000000000027941 */ /* 0x000fea0003800200 */
.L_x_42:
        /* <DEDUP_REMOVED lines=12> */
.L_x_39:
[----:B------:R-:W-:Y:S05]  /*1cd0*/  BSYNC.RECONVERGENT B1 ;  /* 0x0000000000017941 */ /* 0x000fea0003800200 */
.L_x_38:
[----:B------:R-:W-:-:S05]  /*1ce0*/  IMAD.HI.U32 R0, R8, -0x33333333, RZ ;  /* 0xcccccccd08007827 */ /* 0x000fca00078e00ff */
[----:B------:R-:W-:-:S05]  /*1cf0*/  SHF.R.U32.HI R3, RZ, 0x4, R0 ;  /* 0x00000004ff037819 */ /* 0x000fca0000011600 */
[----:B------:R-:W-:-:S07]  /*1d00*/  IMAD R2, R3, -0x14, R8 ;  /* 0xffffffec03027824 */ /* 0x000fce00078e0208 */
.L_x_34:
[----:B------:R-:W-:Y:S05]  /*1d10*/  BSYNC.RECONVERGENT B0 ;  /* 0x0000000000007941 */ /* 0x000fea0003800200 */
.L_x_33:
        /* <DEDUP_REMOVED lines=10> */
[----:B------:R0:W-:Y:S01]  /*1dc0*/  STL.U16 [R1+0xa8], R0 ;  /* 0x0000a80001007387 */ /* 0x0001e20000100400 */
[----:B------:R-:W-:Y:S01]  /*1dd0*/  IMAD.MOV.U32 R4, RZ, RZ, 0x10 ;  /* 0x00000010ff047424 */ /* 0x000fe200078e00ff */
[----:B------:R-:W2:Y:S02]  /*1de0*/  LDC.64 R6, c[0x4][R6] ;  /* 0x0100000006067b82 */ /* 0x000ea40000000a00 */
[----:B------:R0:W-:Y:S04]  /*1df0*/  STL.64 [R1+0xa0], R8 ;  /* 0x0000a00801007387 */ /* 0x0001e80000100a00 */
[----:B------:R-:W-:-:S07]  /*1e00*/  LEPC R20, `(.L_x_45) ;  /* 0x000000001014794e */ /* 0x000fce0000000000 */
[----:B012---:R-:W-:Y:S05]  /*1e10*/  CALL.ABS.NOINC R6 ;  /* 0x0000000006007343 */ /* 0x007fea0003c00000 */
.L_x_45:
        /* <DEDUP_REMOVED lines=22> */
.L_x_47:
[----:B------:R-:W-:Y:S05]  /*1f80*/  BSYNC.RECONVERGENT B6 ;  /* 0x0000000000067941 */ /* 0x000fea0003800200 */
.L_x_46:
[----:B------:R2:W-:Y:S04]  /*1f90*/  ST.E.64 desc[UR36][R24.64], R22 ;  /* 0x0000001618007985 */ /* 0x0005e8000c101b24 */
[----:B------:R2:W-:Y:S04]  /*1fa0*/  ST.E.64 desc[UR36][R24.64+0x8], RZ ;  /* 0x000008ff18007985 */ /* 0x0005e8000c101b24 */
[----:B------:R2:W-:Y:S01]  /*1fb0*/  STL.64 [R2], RZ ;  /* 0x000000ff02007387 */ /* 0x0005e20000100a00 */
[----:B------:R-:W-:Y:S05]  /*1fc0*/  BRA `(.L_x_32) ;  /* 0x0000000000247947 */ /* 0x000fea0003800000 */
.L_x_44:
[----:B------:R-:W2:Y:S04]  /*1fd0*/  LD.E.64 R6, desc[UR36][R6.64] ;  /* 0x0000002406067980 */ /* 0x000ea8000c101b00 */
[----:B--2---:R-:W2:Y:S02]  /*1fe0*/  LD.E.U8 R0, desc[UR36][R6.64+0x8] ;  /* 0x0000082406007980 */ /* 0x004ea4000c101100 */
[----:B--2---:R-:W-:-:S13]  /*1ff0*/  ISETP.NE.AND P0, PT, R0, 0x2, PT ;  /* 0x000000020000780c */ /* 0x004fda0003f05270 */
[----:B------:R-:W2:Y:S02]  /*2000*/  @P0 LD.E.U8 R0, desc[UR36][R6.64+0x9] ;  /* 0x0000092406000980 */ /* 0x000ea4000c101100 */
[----:B--2---:R-:W-:-:S05]  /*2010*/  @P0 VIADD R3, R0, 0xffffffff ;  /* 0xffffffff00030836 */ /* 0x004fca0000000000 */
[----:B------:R0:W-:Y:S04]  /*2020*/  @P0 ST.E.U8 desc[UR36][R6.64+0x9], R3 ;  /* 0x0000090306000985 */ /* 0x0001e8000c101124 */
[----:B------:R-:W2:Y:S02]  /*2030*/  @!P0 LD.E.U8 R5, desc[UR36][R6.64+0x9] ;  /* 0x0000092406058980 */ /* 0x000ea4000c101100 */
[----:B--2---:R-:W-:-:S05]  /*2040*/  @!P0 VIADD R5, R5, 0x1 ;  /* 0x0000000105058836 */ /* 0x004fca0000000000 */
[----:B------:R0:W-:Y:S02]  /*2050*/  @!P0 ST.E.U8 desc[UR36][R6.64+0x9], R5 ;  /* 0x0000090506008985 */ /* 0x0001e4000c101124 */
.L_x_32:
[----:B------:R-:W-:Y:S05]  /*2060*/  BSYNC.RECONVERGENT B7 ;  /* 0x0000000000077941 */ /* 0x000fea0003800200 */
.L_x_31:
[----:B------:R-:W3:Y:S01]  /*2070*/  LDCU UR4, c[0x0][0x398] ;  /* 0x00007300ff0477ac */ /* 0x000ee20008000800 */
[----:B------:R-:W-:-:S05]  /*2080*/  VIADD R28, R28, 0x1 ;  /* 0x000000011c1c7836 */ /* 0x000fca0000000000 */
[----:B---3--:R-:W-:-:S13]  /*2090*/  ISETP.NE.AND P0, PT, R28, UR4, PT ;  /* 0x000000041c007c0c */ /* 0x008fda000bf05270 */
[----:B------:R-:W-:Y:S05]  /*20a0*/  @P0 BRA `(.L_x_48) ;  /* 0xfffffff400400947 */ /* 0x000fea000383ffff */
[----:B------:R-:W-:Y:S05]  /*20b0*/  BSYNC.RECONVERGENT B8 ;  /* 0x0000000000087941 */ /* 0x000fea0003800200 */
.L_x_30:
[----:B------:R3:W5:Y:S02]  /*20c0*/  LDL.64 R12, [R1] ;  /* 0x00000000010c7983 */ /* 0x0007640000100a00 */
.L_x_10:
[----:B------:R-:W4:Y:S04]  /*20d0*/  LDL.64 R18, [R1+0x8] ;  /* 0x0000080001127983 */ /* 0x000f280000100a00 */
[----:B------:R-:W3:Y:S04]  /*20e0*/  LDL.64 R10, [R1+0x10] ;  /* 0x00001000010a7983 */ /* 0x000ee80000100a00 */
[----:B------:R-:W3:Y:S04]  /*20f0*/  LDL.64 R8, [R1+0x18] ;  /* 0x0000180001087983 */ /* 0x000ee80000100a00 */
[----:B0-----:R0:W5:Y:S04]  /*2100*/  LDL.64 R4, [R1+0x20] ;  /* 0x0000200001047983 */ /* 0x0011680000100a00 */
[----:B------:R0:W5:Y:S02]  /*2110*/  LDL.64 R6, [R1+0x28] ;  /* 0x0000280001067983 */ /* 0x0001640000100a00 */
[----:B-----5:R-:W-:Y:S01]  /*2120*/  ISETP.NE.U32.AND P3, PT, R12, RZ, PT ;  /* 0x000000ff0c00720c */ /* 0x020fe20003f65070 */
[----:B------:R-:W-:Y:S01]  /*2130*/  BSSY.RECONVERGENT B0, `(.L_x_49) ;  /* 0x0000014000007945 */ /* 0x000fe20003800200 */
[----:B--2---:R-:W-:-:S02]  /*2140*/  CS2R R2, SRZ ;  /* 0x0000000000027805 */ /* 0x004fc4000001ff00 */
[----:B------:R-:W-:Y:S02]  /*2150*/  ISETP.NE.AND.EX P3, PT, R13, RZ, PT, P3 ;  /* 0x000000ff0d00720c */ /* 0x000fe40003f65330 */
[----:B----4-:R-:W-:Y:S02]  /*2160*/  ISETP.NE.U32.AND P2, PT, R18, RZ, PT ;  /* 0x000000ff1200720c */ /* 0x010fe40003f45070 */
[----:B---3--:R-:W-:Y:S02]  /*2170*/  ISETP.NE.U32.AND P1, PT, R10, RZ, PT ;  /* 0x000000ff0a00720c */ /* 0x008fe40003f25070 */
[----:B------:R-:W-:Y:S02]  /*2180*/  ISETP.NE.AND.EX P2, PT, R19, RZ, PT, P2 ;  /* 0x000000ff1300720c */ /* 0x000fe40003f45320 */
[----:B------:R-:W-:Y:S02]  /*2190*/  ISETP.NE.U32.AND P0, PT, R8, RZ, PT ;  /* 0x000000ff0800720c */ /* 0x000fe40003f05070 */
[----:B------:R-:W-:-:S02]  /*21a0*/  ISETP.NE.AND.EX P1, PT, R11, RZ, PT, P1 ;  /* 0x000000ff0b00720c */ /* 0x000fc40003f25310 */
[----:B------:R-:W-:Y:S01]  /*21b0*/  ISETP.NE.AND.EX P0, PT, R9, RZ, PT, P0 ;  /* 0x000000ff0900720c */ /* 0x000fe20003f05300 */
[----:B0-----:R-:W-:-:S12]  /*21c0*/  @!P3 BRA `(.L_x_50) ;  /* 0x000000000028b947 */ /* 0x001fd80003800000 */
[----:B------:R-:W-:-:S07]  /*21d0*/  CS2R R2, SRZ ;  /* 0x0000000000027805 */ /* 0x000fce000001ff00 */
.L_x_51:
[----:B------:R-:W2:Y:S04]  /*21e0*/  LD.E.64 R14, desc[UR36][R12.64] ;  /* 0x000000240c0e7980 */ /* 0x000ea8000c101b00 */
[----:B------:R-:W3:Y:S04]  /*21f0*/  LD.E.64 R12, desc[UR36][R12.64+0x8] ;  /* 0x000008240c0c7980 */ /* 0x000ee8000c101b00 */
[----:B--2---:R-:W2:Y:S01]  /*2200*/  LD.E.U8 R14, desc[UR36][R14.64+0x9] ;  /* 0x000009240e0e7980 */ /* 0x004ea2000c101100 */
[----:B---3--:R-:W-:-:S04]  /*2210*/  ISETP.NE.U32.AND P3, PT, R12, RZ, PT ;  /* 0x000000ff0c00720c */ /* 0x008fc80003f65070 */
[----:B------:R-:W-:Y:S01]  /*2220*/  ISETP.NE.AND.EX P3, PT, R13, RZ, PT, P3 ;  /* 0x000000ff0d00720c */ /* 0x000fe20003f65330 */
[----:B--2---:R-:W-:-:S06]  /*2230*/  IMAD R16, R14, R14, RZ ;  /* 0x0000000e0e107224 */ /* 0x004fcc00078e02ff */
[----:B------:R-:W0:Y:S02]  /*2240*/  I2F.F64.U32 R16, R16 ;  /* 0x0000001000107312 */ /* 0x000e240000201800 */
[----:B0-----:R-:W-:-:S04]  /*2250*/  DADD R2, R16, R2 ;  /* 0x0000000010027229 */ /* 0x001fc80000000002 */
[----:B------:R-:W-:Y:S07]  /*2260*/  @P3 BRA `(.L_x_51) ;  /* 0xfffffffc00dc3947 */ /* 0x000fee000383ffff */
.L_x_50:
[----:B------:R-:W-:Y:S05]  /*2270*/  BSYNC.RECONVERGENT B0 ;  /* 0x0000000000007941 */ /* 0x000fea0003800200 */
.L_x_49:
[----:B------:R-:W-:Y:S04]  /*2280*/  BSSY.RECONVERGENT B0, `(.L_x_52) ;  /* 0x000000d000007945 */ /* 0x000fe80003800200 */
[----:B------:R-:W-:Y:S05]  /*2290*/  @!P2 BRA `(.L_x_53) ;  /* 0x00000000002ca947 */ /* 0x000fea0003800000 */
[----:B------:R-:W-:Y:S02]  /*22a0*/  IMAD.MOV.U32 R16, RZ, RZ, R18 ;  /* 0x000000ffff107224 */ /* 0x000fe400078e0012 */
[----:B------:R-:W-:-:S07]  /*22b0*/  IMAD.MOV.U32 R17, RZ, RZ, R19 ;  /* 0x000000ffff117224 */ /* 0x000fce00078e0013 */
.L_x_54:
        /* <DEDUP_REMOVED lines=9> */
.L_x_53:
[----:B------:R-:W-:Y:S05]  /*2350*/  BSYNC.RECONVERGENT B0 ;  /* 0x0000000000007941 */ /* 0x000fea0003800200 */
.L_x_52:
[----:B------:R-:W-:Y:S04]  /*2360*/  BSSY.RECONVERGENT B0, `(.L_x_55) ;  /* 0x000000d000007945 */ /* 0x000fe80003800200 */
[----:B------:R-:W-:Y:S05]  /*2370*/  @!P1 BRA `(.L_x_56) ;  /* 0x00000000002c9947 */ /* 0x000fea0003800000 */
[----:B------:R-:W-:Y:S02]  /*2380*/  IMAD.MOV.U32 R14, RZ, RZ, R10 ;  /* 0x000000ffff0e7224 */ /* 0x000fe400078e000a */
[----:B------:R-:W-:-:S07]  /*2390*/  IMAD.MOV.U32 R15, RZ, RZ, R11 ;  /* 0x000000ffff0f7224 */ /* 0x000fce00078e000b */
.L_x_57:
        /* <DEDUP_REMOVED lines=9> */
.L_x_56:
[----:B------:R-:W-:Y:S05]  /*2430*/  BSYNC.RECONVERGENT B0 ;  /* 0x0000000000007941 */ /* 0x000fea0003800200 */
.L_x_55:
[----:B------:R-:W-:Y:S04]  /*2440*/  BSSY.RECONVERGENT B0, `(.L_x_58) ;  /* 0x000000d000007945 */ /* 0x000fe80003800200 */
[----:B------:R-:W-:Y:S05]  /*2450*/  @!P0 BRA `(.L_x_59) ;  /* 0x00000000002c8947 */ /* 0x000fea0003800000 */
[----:B------:R-:W-:Y:S02]  /*2460*/  IMAD.MOV.U32 R12, RZ, RZ, R8 ;  /* 0x000000ffff0c7224 */ /* 0x000fe400078e0008 */
[----:B------:R-:W-:-:S07]  /*2470*/  IMAD.MOV.U32 R13, RZ, RZ, R9 ;  /* 0x000000ffff0d7224 */ /* 0x000fce00078e0009 */
.L_x_60:
        /* <DEDUP_REMOVED lines=9> */
.L_x_59:
[----:B------:R-:W-:Y:S05]  /*2510*/  BSYNC.RECONVERGENT B0 ;  /* 0x0000000000007941 */ /* 0x000fea0003800200 */
.L_x_58:
[----:B------:R0:W5:Y:S04]  /*2520*/  LDL.64 R20, [R1+0x30] ;  /* 0x0000300001147983 */ /* 0x0001680000100a00 */
[----:B------:R0:W5:Y:S04]  /*2530*/  LDL.64 R16, [R1+0x38] ;  /* 0x0000380001107983 */ /* 0x0001680000100a00 */
[----:B------:R0:W5:Y:S04]  /*2540*/  LDL.64 R8, [R1+0x40] ;  /* 0x0000400001087983 */ /* 0x0001680000100a00 */
[----:B------:R0:W5:Y:S04]  /*2550*/  LDL.64 R10, [R1+0x48] ;  /* 0x00004800010a7983 */ /* 0x0001680000100a00 */
[----:B------:R0:W5:Y:S04]  /*2560*/  LDL.64 R12, [R1+0x50] ;  /* 0x00005000010c7983 */ /* 0x0001680000100a00 */
[----:B------:R0:W5:Y:S01]  /*2570*/  LDL.64 R14, [R1+0x58] ;  /* 0x00005800010e7983 */ /* 0x0001620000100a00 */
[----:B------:R-:W-:Y:S01]  /*2580*/  ISETP.NE.U32.AND P0, PT, R4, RZ, PT ;  /* 0x000000ff0400720c */ /* 0x000fe20003f05070 */
[----:B------:R-:W-:Y:S01]  /*2590*/  BSSY.RECONVERGENT B0, `(.L_x_61) ;  /* 0x0000010000007945 */ /* 0x000fe20003800200 */
[----:B------:R-:W-:-:S02]  /*25a0*/  ISETP.NE.U32.AND P1, PT, R6, RZ, PT ;  /* 0x000000ff0600720c */ /* 0x000fc40003f25070 */
[----:B------:R-:W-:Y:S02]  /*25b0*/  ISETP.NE.AND.EX P0, PT, R5, RZ, PT, P0 ;  /* 0x000000ff0500720c */ /* 0x000fe40003f05300 */
[----:B------:R-:W-:-:S11]  /*25c0*/  ISETP.NE.AND.EX P1, PT, R7, RZ, PT, P1 ;  /* 0x000000ff0700720c */ /* 0x000fd60003f25310 */
[----:B0-----:R-:W-:Y:S05]  /*25d0*/  @!P0 BRA `(.L_x_62) ;  /* 0x00000000002c8947 */ /* 0x001fea0003800000 */
[----:B------:R-:W-:Y:S02]  /*25e0*/  IMAD.MOV.U32 R22, RZ, RZ, R4 ;  /* 0x000000ffff167224 */ /* 0x000fe400078e0004 */
[----:B------:R-:W-:-:S07]  /*25f0*/  IMAD.MOV.U32 R23, RZ, RZ, R5 ;  /* 0x000000ffff177224 */ /* 0x000fce00078e0005 */
.L_x_63:
        /* <DEDUP_REMOVED lines=9> */
.L_x_62:
[----:B------:R-:W-:Y:S05]  /*2690*/  BSYNC.RECONVERGENT B0 ;  /* 0x0000000000007941 */ /* 0x000fea0003800200 */
.L_x_61:
[----:B------:R-:W-:Y:S04]  /*26a0*/  BSSY.RECONVERGENT B0, `(.L_x_64) ;  /* 0x000000d000007945 */ /* 0x000fe80003800200 */
[----:B------:R-:W-:Y:S05]  /*26b0*/  @!P1 BRA `(.L_x_65) ;  /* 0x00000000002c9947 */ /* 0x000fea0003800000 */
[----:B------:R-:W-:Y:S02]  /*26c0*/  IMAD.MOV.U32 R18, RZ, RZ, R6 ;  /* 0x000000ffff127224 */ /* 0x000fe400078e0006 */
[----:B------:R-:W-:-:S07]  /*26d0*/  IMAD.MOV.U32 R19, RZ, RZ, R7 ;  /* 0x000000ffff137224 */ /* 0x000fce00078e0007 */
.L_x_66:
        /* <DEDUP_REMOVED lines=9> */
.L_x_65:
[----:B------:R-:W-:Y:S05]  /*2770*/  BSYNC.RECONVERGENT B0 ;  /* 0x0000000000007941 */ /* 0x000fea0003800200 */
.L_x_64:
[----:B------:R0:W5:Y:S04]  /*2780*/  LDL.64 R18, [R1+0x60] ;  /* 0x0000600001127983 */ /* 0x0001680000100a00 */
[----:B------:R0:W5:Y:S02]  /*2790*/  LDL.64 R4, [R1+0x68] ;  /* 0x0000680001047983 */ /* 0x0001640000100a00 */
[----:B-----5:R-:W-:Y:S01]  /*27a0*/  ISETP.NE.U32.AND P3, PT, R20, RZ, PT ;  /* 0x000000ff1400720c */ /* 0x020fe20003f65070 */
[----:B------:R-:W-:Y:S01]  /*27b0*/  BSSY.RECONVERGENT B0, `(.L_x_67) ;  /* 0x0000018000007945 */ /* 0x000fe20003800200 */
[----:B------:R-:W-:Y:S02]  /*27c0*/  ISETP.NE.U32.AND P2, PT, R16, RZ, PT ;  /* 0x000000ff1000720c */ /* 0x000fe40003f45070 */
[----:B------:R-:W-:-:S02]  /*27d0*/  ISETP.NE.AND.EX P3, PT, R21, RZ, PT, P3 ;  /* 0x000000ff1500720c */ /* 0x000fc40003f65330 */
[----:B------:R-:W-:Y:S02]  /*27e0*/  ISETP.NE.U32.AND P1, PT, R8, RZ, PT ;  /* 0x000000ff0800720c */ /* 0x000fe40003f25070 */
[----:B------:R-:W-:Y:S02]  /*27f0*/  ISETP.NE.U32.AND P0, PT, R10, RZ, PT ;  /* 0x000000ff0a00720c */ /* 0x000fe40003f05070 */
[----:B------:R-:W-:Y:S02]  /*2800*/  ISETP.NE.U32.AND P5, PT, R12, RZ, PT ;  /* 0x000000ff0c00720c */ /* 0x000fe40003fa5070 */
[----:B------:R-:W-:Y:S02]  /*2810*/  ISETP.NE.U32.AND P4, PT, R14, RZ, PT ;  /* 0x000000ff0e00720c */ /* 0x000fe40003f85070 */
[----:B------:R-:W-:Y:S02]  /*2820*/  ISETP.NE.AND.EX P2, PT, R17, RZ, PT, P2 ;  /* 0x000000ff1100720c */ /* 0x000fe40003f45320 */
[----:B------:R-:W-:-:S02]  /*2830*/  ISETP.NE.AND.EX P1, PT, R9, RZ, PT, P1 ;  /* 0x000000ff0900720c */ /* 0x000fc40003f25310 */
[----:B------:R-:W-:Y:S02]  /*2840*/  ISETP.NE.AND.EX P0, PT, R11, RZ, PT, P0 ;  /* 0x000000ff0b00720c */ /* 0x000fe40003f05300 */
[----:B------:R-:W-:Y:S02]  /*2850*/  ISETP.NE.AND.EX P5, PT, R13, RZ, PT, P5 ;  /* 0x000000ff0d00720c */ /* 0x000fe40003fa5350 */
[----:B------:R-:W-:Y:S01]  /*2860*/  ISETP.NE.AND.EX P4, PT, R15, RZ, PT, P4 ;  /* 0x000000ff0f00720c */ /* 0x000fe20003f85340 */
[----:B0-----:R-:W-:-:S12]  /*2870*/  @!P3 BRA `(.L_x_68) ;  /* 0x00000000002cb947 */ /* 0x001fd80003800000 */
[----:B------:R-:W-:Y:S02]  /*2880*/  IMAD.MOV.U32 R22, RZ, RZ, R20 ;  /* 0x000000ffff167224 */ /* 0x000fe400078e0014 */
[----:B------:R-:W-:-:S07]  /*2890*/  IMAD.MOV.U32 R23, RZ, RZ, R21 ;  /* 0x000000ffff177224 */ /* 0x000fce00078e0015 */
.L_x_69:
        /* <DEDUP_REMOVED lines=9> */
.L_x_68:
[----:B------:R-:W-:Y:S05]  /*2930*/  BSYNC.RECONVERGENT B0 ;  /* 0x0000000000007941 */ /* 0x000fea0003800200 */
.L_x_67:
[----:B------:R-:W-:Y:S04]  /*2940*/  BSSY.RECONVERGENT B0, `(.L_x_70) ;  /* 0x000000d000007945 */ /* 0x000fe80003800200 */
[----:B------:R-:W-:Y:S05]  /*2950*/  @!P2 BRA `(.L_x_71) ;  /* 0x00000000002ca947 */ /* 0x000fea0003800000 */
[----:B------:R-:W-:Y:S02]  /*2960*/  IMAD.MOV.U32 R20, RZ, RZ, R16 ;  /* 0x000000ffff147224 */ /* 0x000fe400078e0010 */
[----:B------:R-:W-:-:S07]  /*2970*/  IMAD.MOV.U32 R21, RZ, RZ, R17 ;  /* 0x000000ffff157224 */ /* 0x000fce00078e0011 */
.L_x_72:
        /* <DEDUP_REMOVED lines=9> */
.L_x_71:
[----:B------:R-:W-:Y:S05]  /*2a10*/  BSYNC.RECONVERGENT B0 ;  /* 0x0000000000007941 */ /* 0x000fea0003800200 */
.L_x_70:
[----:B------:R-:W-:Y:S04]  /*2a20*/  BSSY.RECONVERGENT B0, `(.L_x_73) ;  /* 0x000000d000007945 */ /* 0x000fe80003800200 */
[----:B------:R-:W-:Y:S05]  /*2a30*/  @!P1 BRA `(.L_x_74) ;  /* 0x00000000002c9947 */ /* 0x000fea0003800000 */
[----:B------:R-:W-:Y:S02]  /*2a40*/  IMAD.MOV.U32 R16, RZ, RZ, R8 ;  /* 0x000000ffff107224 */ /* 0x000fe400078e0008 */
[----:B------:R-:W-:-:S07]  /*2a50*/  IMAD.MOV.U32 R17, RZ, RZ, R9 ;  /* 0x000000ffff117224 */ /* 0x000fce00078e0009 */
.L_x_75:
        /* <DEDUP_REMOVED lines=9> */
.L_x_74:
[----:B------:R-:W-:Y:S05]  /*2af0*/  BSYNC.RECONVERGENT B0 ;  /* 0x0000000000007941 */ /* 0x000fea0003800200 */
.L_x_73:
[----:B------:R-:W-:Y:S04]  /*2b00*/  BSSY.RECONVERGENT B0, `(.L_x_76) ;  /* 0x000000b000007945 */ /* 0x000fe80003800200 */
[----:B------:R-:W-:Y:S05]  /*2b10*/  @!P0 BRA `(.L_x_77) ;  /* 0x0000000000248947 */ /* 0x000fea0003800000 */
.L_x_78:
        /* <DEDUP_REMOVED lines=9> */
.L_x_77:
[----:B------:R-:W-:Y:S05]  /*2bb0*/  BSYNC.RECONVERGENT B0 ;  /* 0x0000000000007941 */ /* 0x000fea0003800200 */
.L_x_76:
[----:B------:R-:W-:Y:S04]  /*2bc0*/  BSSY.RECONVERGENT B0, `(.L_x_79) ;  /* 0x000000d000007945 */ /* 0x000fe80003800200 */
[----:B------:R-:W-:Y:S05]  /*2bd0*/  @!P5 BRA `(.L_x_80) ;  /* 0x00000000002cd947 */ /* 0x000fea0003800000 */
.L_x_81:
[----:B------:R-:W-:Y:S02]  /*2be0*/  IMAD.MOV.U32 R10, RZ, RZ, R12 ;  /* 0x000000ffff0a7224 */ /* 0x000fe400078e000c */
[----:B------:R-:W-:-:S05]  /*2bf0*/  IMAD.MOV.U32 R11, RZ, RZ, R13 ;  /* 0x000000ffff0b7224 */ /* 0x000fca00078e000d */
        /* <DEDUP_REMOVED lines=9> */
.L_x_80:
[----:B------:R-:W-:Y:S05]  /*2c90*/  BSYNC.RECONVERGENT B0 ;  /* 0x0000000000007941 */ /* 0x000fea0003800200 */
.L_x_79:
[----:B------:R-:W-:Y:S04]  /*2ca0*/  BSSY.RECONVERGENT B0, `(.L_x_82) ;  /* 0x000000d000007945 */ /* 0x000fe80003800200 */
[----:B------:R-:W-:Y:S05]  /*2cb0*/  @!P4 BRA `(.L_x_83) ;  /* 0x00000000002cc947 */ /* 0x000fea0003800000 */
.L_x_84:
        /* <DEDUP_REMOVED lines=11> */
.L_x_83:
[----:B------:R-:W-:Y:S05]  /*2d70*/  BSYNC.RECONVERGENT B0 ;  /* 0x0000000000007941 */ /* 0x000fea0003800200 */
.L_x_82:
[----:B------:R0:W5:Y:S04]  /*2d80*/  LDL.64 R16, [R1+0x70] ;  /* 0x0000700001107983 */ /* 0x0001680000100a00 */
[----:B------:R0:W5:Y:S04]  /*2d90*/  LDL.64 R14, [R1+0x78] ;  /* 0x00007800010e7983 */ /* 0x0001680000100a00 */
[----:B------:R0:W5:Y:S04]  /*2da0*/  LDL.64 R12, [R1+0x80] ;  /* 0x00008000010c7983 */ /* 0x0001680000100a00 */
[----:B------:R0:W5:Y:S04]  /*2db0*/  LDL.64 R6, [R1+0x88] ;  /* 0x0000880001067983 */ /* 0x0001680000100a00 */
[----:B------:R0:W5:Y:S04]  /*2dc0*/  LDL.64 R8, [R1+0x90] ;  /* 0x0000900001087983 */ /* 0x0001680000100a00 */
[----:B------:R0:W5:Y:S01]  /*2dd0*/  LDL.64 R10, [R1+0x98] ;  /* 0x00009800010a7983 */ /* 0x0001620000100a00 */
[----:B------:R-:W-:Y:S01]  /*2de0*/  ISETP.NE.U32.AND P0, PT, R18, RZ, PT ;  /* 0x000000ff1200720c */ /* 0x000fe20003f05070 */
[----:B------:R-:W-:Y:S03]  /*2df0*/  BSSY.RECONVERGENT B0, `(.L_x_85) ;  /* 0x000000e000007945 */ /* 0x000fe60003800200 */
[----:B------:R-:W-:-:S13]  /*2e00*/  ISETP.NE.AND.EX P0, PT, R19, RZ, PT, P0 ;  /* 0x000000ff1300720c */ /* 0x000fda0003f05300 */
[----:B0-----:R-:W-:Y:S05]  /*2e10*/  @!P0 BRA `(.L_x_86) ;  /* 0x00000000002c8947 */ /* 0x001fea0003800000 */
[----:B------:R-:W-:Y:S02]  /*2e20*/  IMAD.MOV.U32 R22, RZ, RZ, R18 ;  /* 0x000000ffff167224 */ /* 0x000fe400078e0012 */
[----:B------:R-:W-:-:S07]  /*2e30*/  IMAD.MOV.U32 R23, RZ, RZ, R19 ;  /* 0x000000ffff177224 */ /* 0x000fce00078e0013 */
.L_x_87:
        /* <DEDUP_REMOVED lines=9> */
.L_x_86:
[----:B------:R-:W-:Y:S05]  /*2ed0*/  BSYNC.RECONVERGENT B0 ;  /* 0x0000000000007941 */ /* 0x000fea0003800200 */
.L_x_85:
[----:B------:R-:W-:Y:S01]  /*2ee0*/  ISETP.NE.U32.AND P5, PT, R4, RZ, PT ;  /* 0x000000ff0400720c */ /* 0x000fe20003fa5070 */
[----:B------:R-:W-:Y:S01]  /*2ef0*/  BSSY.RECONVERGENT B0, `(.L_x_88) ;  /* 0x000001a000007945 */ /* 0x000fe20003800200 */
[----:B-----5:R-:W-:Y:S02]  /*2f00*/  ISETP.NE.U32.AND P2, PT, R16, RZ, PT ;  /* 0x000000ff1000720c */ /* 0x020fe40003f45070 */
[----:B------:R-:W-:Y:S02]  /*2f10*/  ISETP.NE.AND.EX P5, PT, R5, RZ, PT, P5 ;  /* 0x000000ff0500720c */ /* 0x000fe40003fa5350 */
[----:B------:R-:W-:Y:S02]  /*2f20*/  ISETP.NE.U32.AND P1, PT, R14, RZ, PT ;  /* 0x000000ff0e00720c */ /* 0x000fe40003f25070 */
[----:B------:R-:W-:Y:S02]  /*2f30*/  ISETP.NE.U32.AND P0, PT, R12, RZ, PT ;  /* 0x000000ff0c00720c */ /* 0x000fe40003f05070 */
[----:B------:R-:W-:-:S02]  /*2f40*/  ISETP.NE.U32.AND P6, PT, R6, RZ, PT ;  /* 0x000000ff0600720c */ /* 0x000fc40003fc5070 */
[----:B------:R-:W-:Y:S02]  /*2f50*/  ISETP.NE.U32.AND P3, PT, R8, RZ, PT ;  /* 0x000000ff0800720c */ /* 0x000fe40003f65070 */
[----:B------:R-:W-:Y:S02]  /*2f60*/  ISETP.NE.U32.AND P4, PT, R10, RZ, PT ;  /* 0x000000ff0a00720c */ /* 0x000fe40003f85070 */
[----:B------:R-:W-:Y:S02]  /*2f70*/  ISETP.NE.AND.EX P2, PT, R17, RZ, PT, P2 ;  /* 0x000000ff1100720c */ /* 0x000fe40003f45320 */
[----:B------:R-:W-:Y:S02]  /*2f80*/  ISETP.NE.AND.EX P1, PT, R15, RZ, PT, P1 ;  /* 0x000000ff0f00720c */ /* 0x000fe40003f25310 */
[----:B------:R-:W-:Y:S02]  /*2f90*/  ISETP.NE.AND.EX P0, PT, R13, RZ, PT, P0 ;  /* 0x000000ff0d00720c */ /* 0x000fe40003f05300 */
[----:B------:R-:W-:-:S02]  /*2fa0*/  ISETP.NE.AND.EX P6, PT, R7, RZ, PT, P6 ;  /* 0x000000ff0700720c */ /* 0x000fc40003fc5360 */
[----:B------:R-:W-:Y:S02]  /*2fb0*/  ISETP.NE.AND.EX P3, PT, R9, RZ, PT, P3 ;  /* 0x000000ff0900720c */ /* 0x000fe40003f65330 */
[----:B------:R-:W-:Y:S01]  /*2fc0*/  ISETP.NE.AND.EX P4, PT, R11, RZ, PT, P4 ;  /* 0x000000ff0b00720c */ /* 0x000fe20003f85340 */
[----:B------:R-:W-:-:S12]  /*2fd0*/  @!P5 BRA `(.L_x_89) ;  /* 0x00000000002cd947 */ /* 0x000fd80003800000 */
[----:B------:R-:W-:Y:S02]  /*2fe0*/  IMAD.MOV.U32 R20, RZ, RZ, R4 ;  /* 0x000000ffff147224 */ /* 0x000fe400078e0004 */
[----:B------:R-:W-:-:S07]  /*2ff0*/  IMAD.MOV.U32 R21, RZ, RZ, R5 ;  /* 0x000000ffff157224 */ /* 0x000fce00078e0005 */
.L_x_90:
        /* <DEDUP_REMOVED lines=9> */
.L_x_89:
[----:B------:R-:W-:Y:S05]  /*3090*/  BSYNC.RECONVERGENT B0 ;  /* 0x0000000000007941 */ /* 0x000fea0003800200 */
.L_x_88:
[----:B------:R-:W-:Y:S04]  /*30a0*/  BSSY.RECONVERGENT B0, `(.L_x_91) ;  /* 0x000000d000007945 */ /* 0x000fe80003800200 */
[----:B------:R-:W-:Y:S05]  /*30b0*/  @!P2 BRA `(.L_x_92) ;  /* 0x00000000002ca947 */ /* 0x000fea0003800000 */
[----:B------:R-:W-:Y:S02]  /*30c0*/  IMAD.MOV.U32 R18, RZ, RZ, R16 ;  /* 0x000000ffff127224 */ /* 0x000fe400078e0010 */
[----:B------:R-:W-:-:S07]  /*30d0*/  IMAD.MOV.U32 R19, RZ, RZ, R17 ;  /* 0x000000ffff137224 */ /* 0x000fce00078e0011 */
.L_x_93:
        /* <DEDUP_REMOVED lines=9> */
.L_x_92:
[----:B------:R-:W-:Y:S05]  /*3170*/  BSYNC.RECONVERGENT B0 ;  /* 0x0000000000007941 */ /* 0x000fea0003800200 */
.L_x_91:
[----:B------:R-:W-:Y:S04]  /*3180*/  BSSY.RECONVERGENT B0, `(.L_x_94) ;  /* 0x000000d000007945 */ /* 0x000fe80003800200 */
[----:B------:R-:W-:Y:S05]  /*3190*/  @!P1 BRA `(.L_x_95) ;  /* 0x00000000002c9947 */ /* 0x000fea0003800000 */
[----:B------:R-:W-:Y:S02]  /*31a0*/  IMAD.MOV.U32 R16, RZ, RZ, R14 ;  /* 0x000000ffff107224 */ /* 0x000fe400078e000e */
[----:B------:R-:W-:-:S07]  /*31b0*/  IMAD.MOV.U32 R17, RZ, RZ, R15 ;  /* 0x000000ffff117224 */ /* 0x000fce00078e000f */
.L_x_96:
        /* <DEDUP_REMOVED lines=9> */
.L_x_95:
[----:B------:R-:W-:Y:S05]  /*3250*/  BSYNC.RECONVERGENT B0 ;  /* 0x0000000000007941 */ /* 0x000fea0003800200 */
.L_x_94:
[----:B------:R-:W-:Y:S04]  /*3260*/  BSSY.RECONVERGENT B0, `(.L_x_97) ;  /* 0x000000d000007945 */ /* 0x000fe80003800200 */
[----:B------:R-:W-:Y:S05]  /*3270*/  @!P0 BRA `(.L_x_98) ;  /* 0x00000000002c8947 */ /* 0x000fea0003800000 */
[----:B------:R-:W-:Y:S02]  /*3280*/  IMAD.MOV.U32 R14, RZ, RZ, R12 ;  /* 0x000000ffff0e7224 */ /* 0x000fe400078e000c */
[----:B------:R-:W-:-:S07]  /*3290*/  IMAD.MOV.U32 R15, RZ, RZ, R13 ;  /* 0x000000ffff0f7224 */ /* 0x000fce00078e000d */
.L_x_99:
        /* <DEDUP_REMOVED lines=9> */
.L_x_98:
[----:B------:R-:W-:Y:S05]  /*3330*/  BSYNC.RECONVERGENT B0 ;  /* 0x0000000000007941 */ /* 0x000fea0003800200 */
.L_x_97:
[----:B------:R-:W-:Y:S04]  /*3340*/  BSSY.RECONVERGENT B0, `(.L_x_100) ;  /* 0x000000d000007945 */ /* 0x000fe80003800200 */
[----:B------:R-:W-:Y:S05]  /*3350*/  @!P6 BRA `(.L_x_101) ;  /* 0x00000000002ce947 */ /* 0x000fea0003800000 */
[----:B------:R-:W-:Y:S02]  /*3360*/  IMAD.MOV.U32 R12, RZ, RZ, R6 ;  /* 0x000000ffff0c7224 */ /* 0x000fe400078e0006 */
[----:B------:R-:W-:-:S07]  /*3370*/  IMAD.MOV.U32 R13, RZ, RZ, R7 ;  /* 0x000000ffff0d7224 */ /* 0x000fce00078e0007 */
.L_x_102:
        /* <DEDUP_REMOVED lines=9> */
.L_x_101:
[----:B------:R-:W-:Y:S05]  /*3410*/  BSYNC.RECONVERGENT B0 ;  /* 0x0000000000007941 */ /* 0x000fea0003800200 */
.L_x_100:
[----:B------:R-:W-:Y:S04]  /*3420*/  BSSY.RECONVERGENT B0, `(.L_x_103) ;  /* 0x000000b000007945 */ /* 0x000fe80003800200 */
[----:B------:R-:W-:Y:S05]  /*3430*/  @!P3 BRA `(.L_x_104) ;  /* 0x000000000024b947 */ /* 0x000fea0003800000 */
.L_x_105:
        /* <DEDUP_REMOVED lines=9> */
.L_x_104:
[----:B------:R-:W-:Y:S05]  /*34d0*/  BSYNC.RECONVERGENT B0 ;  /* 0x0000000000007941 */ /* 0x000fea0003800200 */
.L_x_103:
[----:B------:R-:W-:Y:S04]  /*34e0*/  BSSY.RECONVERGENT B0, `(.L_x_106) ;  /* 0x000000d000007945 */ /* 0x000fe80003800200 */
[----:B------:R-:W-:Y:S05]  /*34f0*/  @!P4 BRA `(.L_x_107) ;  /* 0x00000000002cc947 */ /* 0x000fea0003800000 */
.L_x_108:
        /* <DEDUP_REMOVED lines=11> */
.L_x_107:
[----:B------:R-:W-:Y:S05]  /*35b0*/  BSYNC.RECONVERGENT B0 ;  /* 0x0000000000007941 */ /* 0x000fea0003800200 */
.L_x_106:
[----:B------:R-:W0:Y:S01]  /*35c0*/  MUFU.RSQ64H R5, R3 ;  /* 0x0000000300057308 */ /* 0x000e220000001c00 */
[----:B------:R-:W-:Y:S02]  /*35d0*/  VIADD R4, R3, 0xfcb00000 ;  /* 0xfcb0000003047836 */ /* 0x000fe40000000000 */
[----:B------:R-:W-:Y:S02]  /*35e0*/  IMAD.MOV.U32 R8, RZ, RZ, 0x0 ;  /* 0x00000000ff087424 */ /* 0x000fe400078e00ff */
[----:B------:R-:W-:Y:S01]  /*35f0*/  IMAD.MOV.U32 R9, RZ, RZ, 0x3fd80000 ;  /* 0x3fd80000ff097424 */ /* 0x000fe200078e00ff */
[----:B------:R-:W-:Y:S01]  /*3600*/  ISETP.GE.U32.AND P0, PT, R4, 0x7ca00000, PT ;  /* 0x7ca000000400780c */ /* 0x000fe20003f06070 */
[----:B0-----:R-:W-:-:S08]  /*3610*/  DMUL R6, R4, R4 ;  /* 0x0000000404067228 */ /* 0x001fd00000000000 */
[----:B------:R-:W-:-:S08]  /*3620*/  DFMA R6, -R6, R2, 1 ;  /* 0x3ff000000606742b */ /* 0x000fd00000000102 */
[----:B------:R-:W-:Y:S02]  /*3630*/  DFMA R8, R6, R8, 0.5 ;  /* 0x3fe000000608742b */ /* 0x000fe40000000008 */
[----:B------:R-:W-:-:S08]  /*3640*/  DMUL R6, R4, R6 ;  /* 0x0000000604067228 */ /* 0x000fd00000000000 */
[----:B------:R-:W-:-:S08]  /*3650*/  DFMA R10, R8, R6, R4 ;  /* 0x00000006080a722b */ /* 0x000fd00000000004 */
[----:B------:R-:W-:Y:S02]  /*3660*/  DMUL R12, R10, R2 ;  /* 0x000000020a0c7228 */ /* 0x000fe40000000000 */
[----:B------:R-:W-:Y:S02]  /*3670*/  VIADD R9, R11, 0xfff00000 ;  /* 0xfff000000b097836 */ /* 0x000fe40000000000 */
[----:B------:R-:W-:-:S04]  /*3680*/  IMAD.MOV.U32 R8, RZ, RZ, R10 ;  /* 0x000000ffff087224 */ /* 0x000fc800078e000a */
[----:B------:R-:W-:-:S08]  /*3690*/  DFMA R14, R12, -R12, R2 ;  /* 0x8000000c0c0e722b */ /* 0x000fd00000000002 */
[----:B------:R-:W-:Y:S01]  /*36a0*/  DFMA R6, R14, R8, R12 ;  /* 0x000000080e06722b */ /* 0x000fe2000000000c */
[----:B------:R-:W-:Y:S10]  /*36b0*/  @!P0 BRA `(.L_x_109) ;  /* 0x0000000000088947 */ /* 0x000ff40003800000 */
[----:B------:R-:W-:-:S07]  /*36c0*/  MOV R0, 0x36e0 ;  /* 0x000036e000007802 */ /* 0x000fce0000000f00 */
[----:B-1----:R-:W-:Y:S05]  /*36d0*/  CALL.REL.NOINC `($__internal_0_$__cuda_sm20_dsqrt_rn_f64_mediumpath_v1) ;  /* 0x0000000000187944 */ /* 0x002fea0003c00000 */
.L_x_109:
[----:B------:R-:W0:Y:S01]  /*36e0*/  LDC.64 R2, c[0x0][0x3a0] ;  /* 0x0000e800ff027b82 */ /* 0x000e220000000a00 */
[----:B------:R-:W-:Y:S05]  /*36f0*/  WARPSYNC.ALL ;  /* 0x0000000000007948 */ /* 0x000fea0003800000 */
[----:B0-----:R-:W-:-:S05]  /*3700*/  IMAD.WIDE R32, R32, 0x8, R2 ;  /* 0x0000000820207825 */ /* 0x001fca00078e0202 */
[----:B------:R-:W-:Y:S01]  /*3710*/  STG.E.64 desc[UR36][R32.64], R6 ;  /* 0x0000000620007986 */ /* 0x000fe2000c101b24 */
[----:B------:R-:W-:Y:S06]  /*3720*/  BAR.SYNC.DEFER_BLOCKING 0x0 ;  /* 0x0000000000007b1d */ /* 0x000fec0000010000 */
[----:B------:R-:W-:Y:S05]  /*3730*/  EXIT ;  /* 0x000000000000794d */ /* 0x000fea0003800000 */
        .weak           $__internal_0_$__cuda_sm20_dsqrt_rn_f64_mediumpath_v1
        .type           $__internal_0_$__cuda_sm20_dsqrt_rn_f64_mediumpath_v1,@function
        .size           $__internal_0_$__cuda_sm20_dsqrt_rn_f64_mediumpath_v1,(.L_x_115 - $__internal_0_$__cuda_sm20_dsqrt_rn_f64_mediumpath_v1)
$__internal_0_$__cuda_sm20_dsqrt_rn_f64_mediumpath_v1:
[----:B------:R-:W-:Y:S01]  /*3740*/  ISETP.GE.U32.AND P0, PT, R4, -0x3400000, PT ;  /* 0xfcc000000400780c */ /* 0x000fe20003f06070 */
[----:B------:R-:W-:Y:S01]  /*3750*/  BSSY.RECONVERGENT B0, `(.L_x_110) ;  /* 0x0000028000007945 */ /* 0x000fe20003800200 */
[----:B------:R-:W-:Y:S02]  /*3760*/  IMAD.MOV.U32 R4, RZ, RZ, R2 ;  /* 0x000000ffff047224 */ /* 0x000fe400078e0002 */
[----:B------:R-:W-:Y:S02]  /*3770*/  IMAD.MOV.U32 R5, RZ, RZ, R3 ;  /* 0x000000ffff057224 */ /* 0x000fe400078e0003 */
[----:B------:R-:W-:Y:S02]  /*3780*/  IMAD.MOV.U32 R8, RZ, RZ, R10 ;  /* 0x000000ffff087224 */ /* 0x000fe400078e000a */
[----:B------:R-:W-:Y:S02]  /*3790*/  IMAD.MOV.U32 R2, RZ, RZ, R14 ;  /* 0x000000ffff027224 */ /* 0x000fe400078e000e */
[----:B------:R-:W-:-:S03]  /*37a0*/  IMAD.MOV.U32 R3, RZ, RZ, R15 ;  /* 0x000000ffff037224 */ /* 0x000fc600078e000f */
[----:B------:R-:W-:Y:S05]  /*37b0*/  @!P0 BRA `(.L_x_111) ;  /* 0x0000000000208947 */ /* 0x000fea0003800000 */
[----:B------:R-:W-:-:S10]  /*37c0*/  DFMA.RM R2, R2, R8, R12 ;  /* 0x000000080202722b */ /* 0x000fd4000000400c */
[----:B------:R-:W-:-:S05]  /*37d0*/  IADD3 R6, P0, PT, R2, 0x1, RZ ;  /* 0x0000000102067810 */ /* 0x000fca0007f1e0ff */
[----:B------:R-:W-:-:S06]  /*37e0*/  IMAD.X R7, RZ, RZ, R3, P0 ;  /* 0x000000ffff077224 */ /* 0x000fcc00000e0603 */
[----:B------:R-:W-:-:S08]  /*37f0*/  DFMA.RP R4, -R2, R6, R4 ;  /* 0x000000060204722b */ /* 0x000fd00000008104 */
[----:B------:R-:W-:-:S06]  /*3800*/  DSETP.GT.AND P0, PT, R4, RZ, PT ;  /* 0x000000ff0400722a */ /* 0x000fcc0003f04000 */
[----:B------:R-:W-:Y:S02]  /*3810*/  FSEL R2, R6, R2, P0 ;  /* 0x0000000206027208 */ /* 0x000fe40000000000 */
[----:B------:R-:W-:Y:S01]  /*3820*/  FSEL R3, R7, R3, P0 ;  /* 0x0000000307037208 */ /* 0x000fe20000000000 */
[----:B------:R-:W-:Y:S06]  /*3830*/  BRA `(.L_x_112) ;  /* 0x0000000000647947 */ /* 0x000fec0003800000 */
.L_x_111:
[----:B------:R-:W-:-:S14]  /*3840*/  DSETP.NE.AND P0, PT, R4, RZ, PT ;  /* 0x000000ff0400722a */ /* 0x000fdc0003f05000 */
[----:B------:R-:W-:Y:S05]  /*3850*/  @!P0 BRA `(.L_x_113) ;  /* 0x0000000000588947 */ /* 0x000fea0003800000 */
[----:B------:R-:W-:-:S13]  /*3860*/  ISETP.GE.AND P0, PT, R5, RZ, PT ;  /* 0x000000ff0500720c */ /* 0x000fda0003f06270 */
[----:B------:R-:W-:Y:S02]  /*3870*/  @!P0 IMAD.MOV.U32 R2, RZ, RZ, 0x0 ;  /* 0x00000000ff028424 */ /* 0x000fe400078e00ff */
[----:B------:R-:W-:Y:S01]  /*3880*/  @!P0 IMAD.MOV.U32 R3, RZ, RZ, -0x80000 ;  /* 0xfff80000ff038424 */ /* 0x000fe200078e00ff */
[----:B------:R-:W-:Y:S06]  /*3890*/  @!P0 BRA `(.L_x_112) ;  /* 0x00000000004c8947 */ /* 0x000fec0003800000 */
[----:B------:R-:W-:-:S13]  /*38a0*/  ISETP.GT.AND P0, PT, R5, 0x7fefffff, PT ;  /* 0x7fefffff0500780c */ /* 0x000fda0003f04270 */
[----:B------:R-:W-:Y:S05]  /*38b0*/  @P0 BRA `(.L_x_113) ;  /* 0x0000000000400947 */ /* 0x000fea0003800000 */
[----:B------:R-:W-:Y:S01]  /*38c0*/  DMUL R2, R4, 8.11296384146066816958e+31 ;  /* 0x4690000004027828 */ /* 0x000fe20000000000 */
[----:B------:R-:W-:Y:S02]  /*38d0*/  IMAD.MOV.U32 R8, RZ, RZ, 0x0 ;  /* 0x00000000ff087424 */ /* 0x000fe400078e00ff */
[----:B------:R-:W-:Y:S02]  /*38e0*/  IMAD.MOV.U32 R4, RZ, RZ, RZ ;  /* 0x000000ffff047224 */ /* 0x000fe400078e00ff */
[----:B------:R-:W-:Y:S01]  /*38f0*/  IMAD.MOV.U32 R9, RZ, RZ, 0x3fd80000 ;  /* 0x3fd80000ff097424 */ /* 0x000fe200078e00ff */
[----:B------:R-:W0:Y:S03]  /*3900*/  MUFU.RSQ64H R5, R3 ;  /* 0x0000000300057308 */ /* 0x000e260000001c00 */
[----:B0-----:R-:W-:-:S08]  /*3910*/  DMUL R6, R4, R4 ;  /* 0x0000000404067228 */ /* 0x001fd00000000000 */
[----:B------:R-:W-:-:S08]  /*3920*/  DFMA R6, R2, -R6, 1 ;  /* 0x3ff000000206742b */ /* 0x000fd00000000806 */
[----:B------:R-:W-:Y:S02]  /*3930*/  DFMA R8, R6, R8, 0.5 ;  /* 0x3fe000000608742b */ /* 0x000fe40000000008 */
[----:B------:R-:W-:-:S08]  /*3940*/  DMUL R6, R4, R6 ;  /* 0x0000000604067228 */ /* 0x000fd00000000000 */
[----:B------:R-:W-:-:S08]  /*3950*/  DFMA R6, R8, R6, R4 ;  /* 0x000000060806722b */ /* 0x000fd00000000004 */
[----:B------:R-:W-:Y:S02]  /*3960*/  DMUL R4, R2, R6 ;  /* 0x0000000602047228 */ /* 0x000fe40000000000 */
[----:B------:R-:W-:-:S06]  /*3970*/  VIADD R7, R7, 0xfff00000 ;  /* 0xfff0000007077836 */ /* 0x000fcc0000000000 */
[----:B------:R-:W-:-:S08]  /*3980*/  DFMA R8, R4, -R4, R2 ;  /* 0x800000040408722b */ /* 0x000fd00000000002 */
[----:B------:R-:W-:-:S10]  /*3990*/  DFMA R2, R6, R8, R4 ;  /* 0x000000080602722b */ /* 0x000fd40000000004 */
[----:B------:R-:W-:Y:S01]  /*39a0*/  VIADD R3, R3, 0xfcb00000 ;  /* 0xfcb0000003037836 */ /* 0x000fe20000000000 */
[----:B------:R-:W-:Y:S06]  /*39b0*/  BRA `(.L_x_112) ;  /* 0x0000000000047947 */ /* 0x000fec0003800000 */
.L_x_113:
[----:B------:R-:W-:-:S11]  /*39c0*/  DADD R2, R4, R4 ;  /* 0x0000000004027229 */ /* 0x000fd60000000004 */
.L_x_112:
[----:B------:R-:W-:Y:S05]  /*39d0*/  BSYNC.RECONVERGENT B0 ;  /* 0x0000000000007941 */ /* 0x000fea0003800200 */
.L_x_110:
[----:B------:R-:W-:Y:S02]  /*39e0*/  IMAD.MOV.U32 R6, RZ, RZ, R2 ;  /* 0x000000ffff067224 */ /* 0x000fe400078e0002 */
[----:B------:R-:W-:Y:S02]  /*39f0*/  IMAD.MOV.U32 R7, RZ, RZ, R3 ;  /* 0x000000ffff077224 */ /* 0x000fe400078e0003 */
[----:B------:R-:W-:Y:S02]  /*3a00*/  IMAD.MOV.U32 R2, RZ, RZ, R0 ;  /* 0x000000ffff027224 */ /* 0x000fe400078e0000 */
[----:B------:R-:W-:-:S04]  /*3a10*/  IMAD.MOV.U32 R3, RZ, RZ, 0x0 ;  /* 0x00000000ff037424 */ /* 0x000fc800078e00ff */
[----:B------:R-:W-:Y:S05]  /*3a20*/  RET.REL.NODEC R2 `(_Z2sqPhyyyPdS_) ;  /* 0xffffffc402747950 */ /* 0x000fea0003c3ffff */
.L_x_114:
[----:B------:R-:W-:-:S00]  /*3a30*/  BRA `(.L_x_114) ;  /* 0xfffffffc00fc7947 */ /* 0x000fc0000383ffff */
[----:B------:R-:W-:-:S00]  /*3a40*/  NOP ;  /* 0x0000000000007918 */ /* 0x000fc00000000000 */
        /* <DEDUP_REMOVED lines=11> */
.L_x_115:


//--------------------- .nv.global.init           --------------------------
	.section	.nv.global.init,"aw",@progbits
.nv.global.init:
	.type		$str,@object
	.size		$str,($str$1 - $str)
$str:
        /*0000*/ 	.byte	0x68, 0x65, 0x61, 0x64, 0x20, 0x21, 0x3d, 0x20, 0x4e, 0x55, 0x4c, 0x4c, 0x00
	.type		$str$1,@object
	.size		$str$1,(__unnamed_1 - $str$1)
$str$1:
        /*000d*/ 	.byte	0x2f, 0x74, 0x6d, 0x70, 0x2f, 0x73, 0x61, 0x73, 0x73, 0x5f, 0x63, 0x75, 0x5f, 0x63, 0x6d, 0x61
        /*001d*/ 	.byte	0x79, 0x6f, 0x75, 0x63, 0x70, 0x2f, 0x6b, 0x2e, 0x63, 0x75, 0x00
	.type		__unnamed_1,@object
	.size		__unnamed_1,(.L_1 - __unnamed_1)
__unnamed_1:
        /*0028*/ 	.byte	0x6c, 0x6c, 0x6e, 0x6f, 0x64, 0x65, 0x20, 0x2a, 0x67, 0x65, 0x74, 0x4e, 0x65, 0x77, 0x4c, 0x4c
        /*0038*/ 	.byte	0x4e, 0x6f, 0x64, 0x65, 0x28, 0x76, 0x6f, 0x69, 0x64, 0x20, 0x2a, 0x29, 0x00
.L_1:


//--------------------- .nv.shared.reserved.0     --------------------------
	.section	.nv.shared.reserved.0,"aw",@nobits
	.weak		__nv_reservedSMEM_offset_0_alias
	.size		__nv_reservedSMEM_offset_0_alias, 0, 64
	.other		__nv_reservedSMEM_offset_0_alias,@"STO_CUDA_RESERVED_SHARED STV_DEFAULT"
__nv_reservedSMEM_offset_0_alias:
	.zero		0
	.zero		64


//--------------------- .nv.global                --------------------------
	.section	.nv.global,"aw",@nobits
	.align	4
.nv.global:
	.type		llAllocCount,@object
	.size		llAllocCount,(.L_0 - llAllocCount)
llAllocCount:
	.zero		4
.L_0:


//--------------------- .nv.constant0._Z2sqPhyyyPdS_ --------------------------
	.section	.nv.constant0._Z2sqPhyyyPdS_,"a",@progbits
	.sectionflags	@""
	.align	4
.nv.constant0._Z2sqPhyyyPdS_:
	.zero		944


//--------------------- SYMBOLS --------------------------

	.type		.nv.reservedSmem.offset0,@object
	.size		.nv.reservedSmem.offset0,0x4
	.type		malloc,@function
	.type		__assertfail,@function
